//
// Generated by NVIDIA NVVM Compiler
//
// Compiler Build ID: CL-36424714
// Cuda compilation tools, release 13.0, V13.0.88
// Based on NVVM 20.0.0
//

.version 9.0
.target sm_100
.address_size 64

	// .globl	_Z16gpu_matmul_tiledPfS_S_iii
// _ZZ16gpu_matmul_tiledPfS_S_iiiE5atile has been demoted
// _ZZ16gpu_matmul_tiledPfS_S_iiiE5btile has been demoted

.visible .entry _Z16gpu_matmul_tiledPfS_S_iii(
	.param .u64 .ptr .align 1 _Z16gpu_matmul_tiledPfS_S_iii_param_0,
	.param .u64 .ptr .align 1 _Z16gpu_matmul_tiledPfS_S_iii_param_1,
	.param .u64 .ptr .align 1 _Z16gpu_matmul_tiledPfS_S_iii_param_2,
	.param .u32 _Z16gpu_matmul_tiledPfS_S_iii_param_3,
	.param .u32 _Z16gpu_matmul_tiledPfS_S_iii_param_4,
	.param .u32 _Z16gpu_matmul_tiledPfS_S_iii_param_5
)
{
	.reg .pred 	%p<17>;
	.reg .b32 	%r<93>;
	.reg .b32 	%f<519>;
	.reg .b64 	%rd<38>;
	// demoted variable
	.shared .align 4 .b8 _ZZ16gpu_matmul_tiledPfS_S_iiiE5atile[4096];
	// demoted variable
	.shared .align 4 .b8 _ZZ16gpu_matmul_tiledPfS_S_iiiE5btile[28672];
	ld.param.u64 	%rd4, [_Z16gpu_matmul_tiledPfS_S_iii_param_1];
	ld.param.u64 	%rd5, [_Z16gpu_matmul_tiledPfS_S_iii_param_2];
	ld.param.u32 	%r43, [_Z16gpu_matmul_tiledPfS_S_iii_param_4];
	ld.param.u32 	%r44, [_Z16gpu_matmul_tiledPfS_S_iii_param_5];
	cvta.to.global.u64 	%rd1, %rd4;
	cvta.to.global.u64 	%rd2, %rd5;
	mov.u32 	%r1, %tid.x;
	mov.u32 	%r2, %tid.y;
	mov.u32 	%r45, %ntid.y;
	mov.u32 	%r46, %ctaid.y;
	mad.lo.s32 	%r3, %r45, %r46, %r2;
	mov.u32 	%r47, %ctaid.x;
	mul.lo.s32 	%r4, %r47, 7;
	mov.u32 	%r5, %ntid.x;
	mad.lo.s32 	%r6, %r4, %r5, %r1;
	add.s32 	%r7, %r6, %r5;
	add.s32 	%r8, %r7, %r5;
	add.s32 	%r9, %r8, %r5;
	add.s32 	%r10, %r9, %r5;
	add.s32 	%r11, %r10, %r5;
	add.s32 	%r12, %r11, %r5;
	setp.lt.s32 	%p1, %r43, 32;
	mov.f32 	%f512, 0f00000000;
	mov.f32 	%f513, %f512;
	mov.f32 	%f514, %f512;
	mov.f32 	%f515, %f512;
	mov.f32 	%f516, %f512;
	mov.f32 	%f517, %f512;
	mov.f32 	%f518, %f512;
	@%p1 bra 	$L__BB0_17;
	shl.b32 	%r48, %r2, 7;
	mov.u32 	%r49, _ZZ16gpu_matmul_tiledPfS_S_iiiE5atile;
	add.s32 	%r13, %r49, %r48;
	mov.u32 	%r50, _ZZ16gpu_matmul_tiledPfS_S_iiiE5btile;
	add.s32 	%r51, %r50, %r48;
	shl.b32 	%r52, %r1, 2;
	add.s32 	%r14, %r51, %r52;
	shr.s32 	%r53, %r43, 31;
	shr.u32 	%r54, %r53, 27;
	add.s32 	%r55, %r43, %r54;
	shr.s32 	%r56, %r55, 5;
	neg.s32 	%r92, %r56;
	mad.lo.s32 	%r91, %r43, %r3, %r1;
	mul.lo.s32 	%r57, %r2, %r44;
	add.s32 	%r58, %r1, %r57;
	add.s32 	%r59, %r4, 6;
	mad.lo.s32 	%r90, %r5, %r59, %r58;
	add.s32 	%r60, %r4, 5;
	mad.lo.s32 	%r89, %r5, %r60, %r58;
	add.s32 	%r61, %r4, 4;
	mad.lo.s32 	%r88, %r5, %r61, %r58;
	add.s32 	%r62, %r4, 3;
	mad.lo.s32 	%r87, %r5, %r62, %r58;
	add.s32 	%r63, %r4, 2;
	mad.lo.s32 	%r86, %r5, %r63, %r58;
	mad.lo.s32 	%r64, %r5, %r4, %r5;
	add.s32 	%r85, %r58, %r64;
	add.s32 	%r84, %r6, %r57;
	mov.f32 	%f512, 0f00000000;
$L__BB0_2:
	ld.param.u64 	%rd37, [_Z16gpu_matmul_tiledPfS_S_iii_param_0];
	setp.ge.s32 	%p2, %r6, %r44;
	mul.wide.s32 	%rd6, %r91, 4;
	cvta.to.global.u64 	%rd7, %rd37;
	add.s64 	%rd8, %rd7, %rd6;
	ld.global.f32 	%f24, [%rd8];
	mov.u32 	%r65, %tid.x;
	shl.b32 	%r66, %r65, 2;
	add.s32 	%r67, %r13, %r66;
	st.shared.f32 	[%r67], %f24;
	@%p2 bra 	$L__BB0_4;
	mul.wide.s32 	%rd9, %r84, 4;
	add.s64 	%rd10, %rd1, %rd9;
	ld.global.f32 	%f25, [%rd10];
	st.shared.f32 	[%r14], %f25;
$L__BB0_4:
	setp.ge.s32 	%p3, %r7, %r44;
	@%p3 bra 	$L__BB0_6;
	mul.wide.s32 	%rd11, %r85, 4;
	add.s64 	%rd12, %rd1, %rd11;
	ld.global.f32 	%f26, [%rd12];
	st.shared.f32 	[%r14+4096], %f26;
$L__BB0_6:
	setp.ge.s32 	%p4, %r8, %r44;
	@%p4 bra 	$L__BB0_8;
	mul.wide.s32 	%rd13, %r86, 4;
	add.s64 	%rd14, %rd1, %rd13;
	ld.global.f32 	%f27, [%rd14];
	st.shared.f32 	[%r14+8192], %f27;
$L__BB0_8:
	setp.ge.s32 	%p5, %r9, %r44;
	@%p5 bra 	$L__BB0_10;
	mul.wide.s32 	%rd15, %r87, 4;
	add.s64 	%rd16, %rd1, %rd15;
	ld.global.f32 	%f28, [%rd16];
	st.shared.f32 	[%r14+12288], %f28;
$L__BB0_10:
	setp.ge.s32 	%p6, %r10, %r44;
	@%p6 bra 	$L__BB0_12;
	mul.wide.s32 	%rd17, %r88, 4;
	add.s64 	%rd18, %rd1, %rd17;
	ld.global.f32 	%f29, [%rd18];
	st.shared.f32 	[%r14+16384], %f29;
$L__BB0_12:
	setp.ge.s32 	%p7, %r11, %r44;
	@%p7 bra 	$L__BB0_14;
	mul.wide.s32 	%rd19, %r89, 4;
	add.s64 	%rd20, %rd1, %rd19;
	ld.global.f32 	%f30, [%rd20];
	st.shared.f32 	[%r14+20480], %f30;
$L__BB0_14:
	setp.ge.s32 	%p8, %r12, %r44;
	@%p8 bra 	$L__BB0_16;
	mul.wide.s32 	%rd21, %r90, 4;
	add.s64 	%rd22, %rd1, %rd21;
	ld.global.f32 	%f31, [%rd22];
	st.shared.f32 	[%r14+24576], %f31;
$L__BB0_16:
	bar.sync 	0;
	ld.shared.f32 	%f32, [%r13];
	mov.u32 	%r68, %tid.x;
	shl.b32 	%r69, %r68, 2;
	mov.u32 	%r70, _ZZ16gpu_matmul_tiledPfS_S_iiiE5btile;
	add.s32 	%r71, %r70, %r69;
	ld.shared.f32 	%f33, [%r71];
	fma.rn.f32 	%f34, %f32, %f33, %f512;
	ld.shared.f32 	%f35, [%r13+4];
	ld.shared.f32 	%f36, [%r71+128];
	fma.rn.f32 	%f37, %f35, %f36, %f34;
	ld.shared.f32 	%f38, [%r13+8];
	ld.shared.f32 	%f39, [%r71+256];
	fma.rn.f32 	%f40, %f38, %f39, %f37;
	ld.shared.f32 	%f41, [%r13+12];
	ld.shared.f32 	%f42, [%r71+384];
	fma.rn.f32 	%f43, %f41, %f42, %f40;
	ld.shared.f32 	%f44, [%r13+16];
	ld.shared.f32 	%f45, [%r71+512];
	fma.rn.f32 	%f46, %f44, %f45, %f43;
	ld.shared.f32 	%f47, [%r13+20];
	ld.shared.f32 	%f48, [%r71+640];
	fma.rn.f32 	%f49, %f47, %f48, %f46;
	ld.shared.f32 	%f50, [%r13+24];
	ld.shared.f32 	%f51, [%r71+768];
	fma.rn.f32 	%f52, %f50, %f51, %f49;
	ld.shared.f32 	%f53, [%r13+28];
	ld.shared.f32 	%f54, [%r71+896];
	fma.rn.f32 	%f55, %f53, %f54, %f52;
	ld.shared.f32 	%f56, [%r13+32];
	ld.shared.f32 	%f57, [%r71+1024];
	fma.rn.f32 	%f58, %f56, %f57, %f55;
	ld.shared.f32 	%f59, [%r13+36];
	ld.shared.f32 	%f60, [%r71+1152];
	fma.rn.f32 	%f61, %f59, %f60, %f58;
	ld.shared.f32 	%f62, [%r13+40];
	ld.shared.f32 	%f63, [%r71+1280];
	fma.rn.f32 	%f64, %f62, %f63, %f61;
	ld.shared.f32 	%f65, [%r13+44];
	ld.shared.f32 	%f66, [%r71+1408];
	fma.rn.f32 	%f67, %f65, %f66, %f64;
	ld.shared.f32 	%f68, [%r13+48];
	ld.shared.f32 	%f69, [%r71+1536];
	fma.rn.f32 	%f70, %f68, %f69, %f67;
	ld.shared.f32 	%f71, [%r13+52];
	ld.shared.f32 	%f72, [%r71+1664];
	fma.rn.f32 	%f73, %f71, %f72, %f70;
	ld.shared.f32 	%f74, [%r13+56];
	ld.shared.f32 	%f75, [%r71+1792];
	fma.rn.f32 	%f76, %f74, %f75, %f73;
	ld.shared.f32 	%f77, [%r13+60];
	ld.shared.f32 	%f78, [%r71+1920];
	fma.rn.f32 	%f79, %f77, %f78, %f76;
	ld.shared.f32 	%f80, [%r13+64];
	ld.shared.f32 	%f81, [%r71+2048];
	fma.rn.f32 	%f82, %f80, %f81, %f79;
	ld.shared.f32 	%f83, [%r13+68];
	ld.shared.f32 	%f84, [%r71+2176];
	fma.rn.f32 	%f85, %f83, %f84, %f82;
	ld.shared.f32 	%f86, [%r13+72];
	ld.shared.f32 	%f87, [%r71+2304];
	fma.rn.f32 	%f88, %f86, %f87, %f85;
	ld.shared.f32 	%f89, [%r13+76];
	ld.shared.f32 	%f90, [%r71+2432];
	fma.rn.f32 	%f91, %f89, %f90, %f88;
	ld.shared.f32 	%f92, [%r13+80];
	ld.shared.f32 	%f93, [%r71+2560];
	fma.rn.f32 	%f94, %f92, %f93, %f91;
	ld.shared.f32 	%f95, [%r13+84];
	ld.shared.f32 	%f96, [%r71+2688];
	fma.rn.f32 	%f97, %f95, %f96, %f94;
	ld.shared.f32 	%f98, [%r13+88];
	ld.shared.f32 	%f99, [%r71+2816];
	fma.rn.f32 	%f100, %f98, %f99, %f97;
	ld.shared.f32 	%f101, [%r13+92];
	ld.shared.f32 	%f102, [%r71+2944];
	fma.rn.f32 	%f103, %f101, %f102, %f100;
	ld.shared.f32 	%f104, [%r13+96];
	ld.shared.f32 	%f105, [%r71+3072];
	fma.rn.f32 	%f106, %f104, %f105, %f103;
	ld.shared.f32 	%f107, [%r13+100];
	ld.shared.f32 	%f108, [%r71+3200];
	fma.rn.f32 	%f109, %f107, %f108, %f106;
	ld.shared.f32 	%f110, [%r13+104];
	ld.shared.f32 	%f111, [%r71+3328];
	fma.rn.f32 	%f112, %f110, %f111, %f109;
	ld.shared.f32 	%f113, [%r13+108];
	ld.shared.f32 	%f114, [%r71+3456];
	fma.rn.f32 	%f115, %f113, %f114, %f112;
	ld.shared.f32 	%f116, [%r13+112];
	ld.shared.f32 	%f117, [%r71+3584];
	fma.rn.f32 	%f118, %f116, %f117, %f115;
	ld.shared.f32 	%f119, [%r13+116];
	ld.shared.f32 	%f120, [%r71+3712];
	fma.rn.f32 	%f121, %f119, %f120, %f118;
	ld.shared.f32 	%f122, [%r13+120];
	ld.shared.f32 	%f123, [%r71+3840];
	fma.rn.f32 	%f124, %f122, %f123, %f121;
	ld.shared.f32 	%f125, [%r13+124];
	ld.shared.f32 	%f126, [%r71+3968];
	fma.rn.f32 	%f512, %f125, %f126, %f124;
	ld.shared.f32 	%f127, [%r71+4096];
	fma.rn.f32 	%f128, %f32, %f127, %f513;
	ld.shared.f32 	%f129, [%r71+4224];
	fma.rn.f32 	%f130, %f35, %f129, %f128;
	ld.shared.f32 	%f131, [%r71+4352];
	fma.rn.f32 	%f132, %f38, %f131, %f130;
	ld.shared.f32 	%f133, [%r71+4480];
	fma.rn.f32 	%f134, %f41, %f133, %f132;
	ld.shared.f32 	%f135, [%r71+4608];
	fma.rn.f32 	%f136, %f44, %f135, %f134;
	ld.shared.f32 	%f137, [%r71+4736];
	fma.rn.f32 	%f138, %f47, %f137, %f136;
	ld.shared.f32 	%f139, [%r71+4864];
	fma.rn.f32 	%f140, %f50, %f139, %f138;
	ld.shared.f32 	%f141, [%r71+4992];
	fma.rn.f32 	%f142, %f53, %f141, %f140;
	ld.shared.f32 	%f143, [%r71+5120];
	fma.rn.f32 	%f144, %f56, %f143, %f142;
	ld.shared.f32 	%f145, [%r71+5248];
	fma.rn.f32 	%f146, %f59, %f145, %f144;
	ld.shared.f32 	%f147, [%r71+5376];
	fma.rn.f32 	%f148, %f62, %f147, %f146;
	ld.shared.f32 	%f149, [%r71+5504];
	fma.rn.f32 	%f150, %f65, %f149, %f148;
	ld.shared.f32 	%f151, [%r71+5632];
	fma.rn.f32 	%f152, %f68, %f151, %f150;
	ld.shared.f32 	%f153, [%r71+5760];
	fma.rn.f32 	%f154, %f71, %f153, %f152;
	ld.shared.f32 	%f155, [%r71+5888];
	fma.rn.f32 	%f156, %f74, %f155, %f154;
	ld.shared.f32 	%f157, [%r71+6016];
	fma.rn.f32 	%f158, %f77, %f157, %f156;
	ld.shared.f32 	%f159, [%r71+6144];
	fma.rn.f32 	%f160, %f80, %f159, %f158;
	ld.shared.f32 	%f161, [%r71+6272];
	fma.rn.f32 	%f162, %f83, %f161, %f160;
	ld.shared.f32 	%f163, [%r71+6400];
	fma.rn.f32 	%f164, %f86, %f163, %f162;
	ld.shared.f32 	%f165, [%r71+6528];
	fma.rn.f32 	%f166, %f89, %f165, %f164;
	ld.shared.f32 	%f167, [%r71+6656];
	fma.rn.f32 	%f168, %f92, %f167, %f166;
	ld.shared.f32 	%f169, [%r71+6784];
	fma.rn.f32 	%f170, %f95, %f169, %f168;
	ld.shared.f32 	%f171, [%r71+6912];
	fma.rn.f32 	%f172, %f98, %f171, %f170;
	ld.shared.f32 	%f173, [%r71+7040];
	fma.rn.f32 	%f174, %f101, %f173, %f172;
	ld.shared.f32 	%f175, [%r71+7168];
	fma.rn.f32 	%f176, %f104, %f175, %f174;
	ld.shared.f32 	%f177, [%r71+7296];
	fma.rn.f32 	%f178, %f107, %f177, %f176;
	ld.shared.f32 	%f179, [%r71+7424];
	fma.rn.f32 	%f180, %f110, %f179, %f178;
	ld.shared.f32 	%f181, [%r71+7552];
	fma.rn.f32 	%f182, %f113, %f181, %f180;
	ld.shared.f32 	%f183, [%r71+7680];
	fma.rn.f32 	%f184, %f116, %f183, %f182;
	ld.shared.f32 	%f185, [%r71+7808];
	fma.rn.f32 	%f186, %f119, %f185, %f184;
	ld.shared.f32 	%f187, [%r71+7936];
	fma.rn.f32 	%f188, %f122, %f187, %f186;
	ld.shared.f32 	%f189, [%r71+8064];
	fma.rn.f32 	%f513, %f125, %f189, %f188;
	ld.shared.f32 	%f190, [%r71+8192];
	fma.rn.f32 	%f191, %f32, %f190, %f514;
	ld.shared.f32 	%f192, [%r71+8320];
	fma.rn.f32 	%f193, %f35, %f192, %f191;
	ld.shared.f32 	%f194, [%r71+8448];
	fma.rn.f32 	%f195, %f38, %f194, %f193;
	ld.shared.f32 	%f196, [%r71+8576];
	fma.rn.f32 	%f197, %f41, %f196, %f195;
	ld.shared.f32 	%f198, [%r71+8704];
	fma.rn.f32 	%f199, %f44, %f198, %f197;
	ld.shared.f32 	%f200, [%r71+8832];
	fma.rn.f32 	%f201, %f47, %f200, %f199;
	ld.shared.f32 	%f202, [%r71+8960];
	fma.rn.f32 	%f203, %f50, %f202, %f201;
	ld.shared.f32 	%f204, [%r71+9088];
	fma.rn.f32 	%f205, %f53, %f204, %f203;
	ld.shared.f32 	%f206, [%r71+9216];
	fma.rn.f32 	%f207, %f56, %f206, %f205;
	ld.shared.f32 	%f208, [%r71+9344];
	fma.rn.f32 	%f209, %f59, %f208, %f207;
	ld.shared.f32 	%f210, [%r71+9472];
	fma.rn.f32 	%f211, %f62, %f210, %f209;
	ld.shared.f32 	%f212, [%r71+9600];
	fma.rn.f32 	%f213, %f65, %f212, %f211;
	ld.shared.f32 	%f214, [%r71+9728];
	fma.rn.f32 	%f215, %f68, %f214, %f213;
	ld.shared.f32 	%f216, [%r71+9856];
	fma.rn.f32 	%f217, %f71, %f216, %f215;
	ld.shared.f32 	%f218, [%r71+9984];
	fma.rn.f32 	%f219, %f74, %f218, %f217;
	ld.shared.f32 	%f220, [%r71+10112];
	fma.rn.f32 	%f221, %f77, %f220, %f219;
	ld.shared.f32 	%f222, [%r71+10240];
	fma.rn.f32 	%f223, %f80, %f222, %f221;
	ld.shared.f32 	%f224, [%r71+10368];
	fma.rn.f32 	%f225, %f83, %f224, %f223;
	ld.shared.f32 	%f226, [%r71+10496];
	fma.rn.f32 	%f227, %f86, %f226, %f225;
	ld.shared.f32 	%f228, [%r71+10624];
	fma.rn.f32 	%f229, %f89, %f228, %f227;
	ld.shared.f32 	%f230, [%r71+10752];
	fma.rn.f32 	%f231, %f92, %f230, %f229;
	ld.shared.f32 	%f232, [%r71+10880];
	fma.rn.f32 	%f233, %f95, %f232, %f231;
	ld.shared.f32 	%f234, [%r71+11008];
	fma.rn.f32 	%f235, %f98, %f234, %f233;
	ld.shared.f32 	%f236, [%r71+11136];
	fma.rn.f32 	%f237, %f101, %f236, %f235;
	ld.shared.f32 	%f238, [%r71+11264];
	fma.rn.f32 	%f239, %f104, %f238, %f237;
	ld.shared.f32 	%f240, [%r71+11392];
	fma.rn.f32 	%f241, %f107, %f240, %f239;
	ld.shared.f32 	%f242, [%r71+11520];
	fma.rn.f32 	%f243, %f110, %f242, %f241;
	ld.shared.f32 	%f244, [%r71+11648];
	fma.rn.f32 	%f245, %f113, %f244, %f243;
	ld.shared.f32 	%f246, [%r71+11776];
	fma.rn.f32 	%f247, %f116, %f246, %f245;
	ld.shared.f32 	%f248, [%r71+11904];
	fma.rn.f32 	%f249, %f119, %f248, %f247;
	ld.shared.f32 	%f250, [%r71+12032];
	fma.rn.f32 	%f251, %f122, %f250, %f249;
	ld.shared.f32 	%f252, [%r71+12160];
	fma.rn.f32 	%f514, %f125, %f252, %f251;
	ld.shared.f32 	%f253, [%r71+12288];
	fma.rn.f32 	%f254, %f32, %f253, %f515;
	ld.shared.f32 	%f255, [%r71+12416];
	fma.rn.f32 	%f256, %f35, %f255, %f254;
	ld.shared.f32 	%f257, [%r71+12544];
	fma.rn.f32 	%f258, %f38, %f257, %f256;
	ld.shared.f32 	%f259, [%r71+12672];
	fma.rn.f32 	%f260, %f41, %f259, %f258;
	ld.shared.f32 	%f261, [%r71+12800];
	fma.rn.f32 	%f262, %f44, %f261, %f260;
	ld.shared.f32 	%f263, [%r71+12928];
	fma.rn.f32 	%f264, %f47, %f263, %f262;
	ld.shared.f32 	%f265, [%r71+13056];
	fma.rn.f32 	%f266, %f50, %f265, %f264;
	ld.shared.f32 	%f267, [%r71+13184];
	fma.rn.f32 	%f268, %f53, %f267, %f266;
	ld.shared.f32 	%f269, [%r71+13312];
	fma.rn.f32 	%f270, %f56, %f269, %f268;
	ld.shared.f32 	%f271, [%r71+13440];
	fma.rn.f32 	%f272, %f59, %f271, %f270;
	ld.shared.f32 	%f273, [%r71+13568];
	fma.rn.f32 	%f274, %f62, %f273, %f272;
	ld.shared.f32 	%f275, [%r71+13696];
	fma.rn.f32 	%f276, %f65, %f275, %f274;
	ld.shared.f32 	%f277, [%r71+13824];
	fma.rn.f32 	%f278, %f68, %f277, %f276;
	ld.shared.f32 	%f279, [%r71+13952];
	fma.rn.f32 	%f280, %f71, %f279, %f278;
	ld.shared.f32 	%f281, [%r71+14080];
	fma.rn.f32 	%f282, %f74, %f281, %f280;
	ld.shared.f32 	%f283, [%r71+14208];
	fma.rn.f32 	%f284, %f77, %f283, %f282;
	ld.shared.f32 	%f285, [%r71+14336];
	fma.rn.f32 	%f286, %f80, %f285, %f284;
	ld.shared.f32 	%f287, [%r71+14464];
	fma.rn.f32 	%f288, %f83, %f287, %f286;
	ld.shared.f32 	%f289, [%r71+14592];
	fma.rn.f32 	%f290, %f86, %f289, %f288;
	ld.shared.f32 	%f291, [%r71+14720];
	fma.rn.f32 	%f292, %f89, %f291, %f290;
	ld.shared.f32 	%f293, [%r71+14848];
	fma.rn.f32 	%f294, %f92, %f293, %f292;
	ld.shared.f32 	%f295, [%r71+14976];
	fma.rn.f32 	%f296, %f95, %f295, %f294;
	ld.shared.f32 	%f297, [%r71+15104];
	fma.rn.f32 	%f298, %f98, %f297, %f296;
	ld.shared.f32 	%f299, [%r71+15232];
	fma.rn.f32 	%f300, %f101, %f299, %f298;
	ld.shared.f32 	%f301, [%r71+15360];
	fma.rn.f32 	%f302, %f104, %f301, %f300;
	ld.shared.f32 	%f303, [%r71+15488];
	fma.rn.f32 	%f304, %f107, %f303, %f302;
	ld.shared.f32 	%f305, [%r71+15616];
	fma.rn.f32 	%f306, %f110, %f305, %f304;
	ld.shared.f32 	%f307, [%r71+15744];
	fma.rn.f32 	%f308, %f113, %f307, %f306;
	ld.shared.f32 	%f309, [%r71+15872];
	fma.rn.f32 	%f310, %f116, %f309, %f308;
	ld.shared.f32 	%f311, [%r71+16000];
	fma.rn.f32 	%f312, %f119, %f311, %f310;
	ld.shared.f32 	%f313, [%r71+16128];
	fma.rn.f32 	%f314, %f122, %f313, %f312;
	ld.shared.f32 	%f315, [%r71+16256];
	fma.rn.f32 	%f515, %f125, %f315, %f314;
	ld.shared.f32 	%f316, [%r71+16384];
	fma.rn.f32 	%f317, %f32, %f316, %f516;
	ld.shared.f32 	%f318, [%r71+16512];
	fma.rn.f32 	%f319, %f35, %f318, %f317;
	ld.shared.f32 	%f320, [%r71+16640];
	fma.rn.f32 	%f321, %f38, %f320, %f319;
	ld.shared.f32 	%f322, [%r71+16768];
	fma.rn.f32 	%f323, %f41, %f322, %f321;
	ld.shared.f32 	%f324, [%r71+16896];
	fma.rn.f32 	%f325, %f44, %f324, %f323;
	ld.shared.f32 	%f326, [%r71+17024];
	fma.rn.f32 	%f327, %f47, %f326, %f325;
	ld.shared.f32 	%f328, [%r71+17152];
	fma.rn.f32 	%f329, %f50, %f328, %f327;
	ld.shared.f32 	%f330, [%r71+17280];
	fma.rn.f32 	%f331, %f53, %f330, %f329;
	ld.shared.f32 	%f332, [%r71+17408];
	fma.rn.f32 	%f333, %f56, %f332, %f331;
	ld.shared.f32 	%f334, [%r71+17536];
	fma.rn.f32 	%f335, %f59, %f334, %f333;
	ld.shared.f32 	%f336, [%r71+17664];
	fma.rn.f32 	%f337, %f62, %f336, %f335;
	ld.shared.f32 	%f338, [%r71+17792];
	fma.rn.f32 	%f339, %f65, %f338, %f337;
	ld.shared.f32 	%f340, [%r71+17920];
	fma.rn.f32 	%f341, %f68, %f340, %f339;
	ld.shared.f32 	%f342, [%r71+18048];
	fma.rn.f32 	%f343, %f71, %f342, %f341;
	ld.shared.f32 	%f344, [%r71+18176];
	fma.rn.f32 	%f345, %f74, %f344, %f343;
	ld.shared.f32 	%f346, [%r71+18304];
	fma.rn.f32 	%f347, %f77, %f346, %f345;
	ld.shared.f32 	%f348, [%r71+18432];
	fma.rn.f32 	%f349, %f80, %f348, %f347;
	ld.shared.f32 	%f350, [%r71+18560];
	fma.rn.f32 	%f351, %f83, %f350, %f349;
	ld.shared.f32 	%f352, [%r71+18688];
	fma.rn.f32 	%f353, %f86, %f352, %f351;
	ld.shared.f32 	%f354, [%r71+18816];
	fma.rn.f32 	%f355, %f89, %f354, %f353;
	ld.shared.f32 	%f356, [%r71+18944];
	fma.rn.f32 	%f357, %f92, %f356, %f355;
	ld.shared.f32 	%f358, [%r71+19072];
	fma.rn.f32 	%f359, %f95, %f358, %f357;
	ld.shared.f32 	%f360, [%r71+19200];
	fma.rn.f32 	%f361, %f98, %f360, %f359;
	ld.shared.f32 	%f362, [%r71+19328];
	fma.rn.f32 	%f363, %f101, %f362, %f361;
	ld.shared.f32 	%f364, [%r71+19456];
	fma.rn.f32 	%f365, %f104, %f364, %f363;
	ld.shared.f32 	%f366, [%r71+19584];
	fma.rn.f32 	%f367, %f107, %f366, %f365;
	ld.shared.f32 	%f368, [%r71+19712];
	fma.rn.f32 	%f369, %f110, %f368, %f367;
	ld.shared.f32 	%f370, [%r71+19840];
	fma.rn.f32 	%f371, %f113, %f370, %f369;
	ld.shared.f32 	%f372, [%r71+19968];
	fma.rn.f32 	%f373, %f116, %f372, %f371;
	ld.shared.f32 	%f374, [%r71+20096];
	fma.rn.f32 	%f375, %f119, %f374, %f373;
	ld.shared.f32 	%f376, [%r71+20224];
	fma.rn.f32 	%f377, %f122, %f376, %f375;
	ld.shared.f32 	%f378, [%r71+20352];
	fma.rn.f32 	%f516, %f125, %f378, %f377;
	ld.shared.f32 	%f379, [%r71+20480];
	fma.rn.f32 	%f380, %f32, %f379, %f517;
	ld.shared.f32 	%f381, [%r71+20608];
	fma.rn.f32 	%f382, %f35, %f381, %f380;
	ld.shared.f32 	%f383, [%r71+20736];
	fma.rn.f32 	%f384, %f38, %f383, %f382;
	ld.shared.f32 	%f385, [%r71+20864];
	fma.rn.f32 	%f386, %f41, %f385, %f384;
	ld.shared.f32 	%f387, [%r71+20992];
	fma.rn.f32 	%f388, %f44, %f387, %f386;
	ld.shared.f32 	%f389, [%r71+21120];
	fma.rn.f32 	%f390, %f47, %f389, %f388;
	ld.shared.f32 	%f391, [%r71+21248];
	fma.rn.f32 	%f392, %f50, %f391, %f390;
	ld.shared.f32 	%f393, [%r71+21376];
	fma.rn.f32 	%f394, %f53, %f393, %f392;
	ld.shared.f32 	%f395, [%r71+21504];
	fma.rn.f32 	%f396, %f56, %f395, %f394;
	ld.shared.f32 	%f397, [%r71+21632];
	fma.rn.f32 	%f398, %f59, %f397, %f396;
	ld.shared.f32 	%f399, [%r71+21760];
	fma.rn.f32 	%f400, %f62, %f399, %f398;
	ld.shared.f32 	%f401, [%r71+21888];
	fma.rn.f32 	%f402, %f65, %f401, %f400;
	ld.shared.f32 	%f403, [%r71+22016];
	fma.rn.f32 	%f404, %f68, %f403, %f402;
	ld.shared.f32 	%f405, [%r71+22144];
	fma.rn.f32 	%f406, %f71, %f405, %f404;
	ld.shared.f32 	%f407, [%r71+22272];
	fma.rn.f32 	%f408, %f74, %f407, %f406;
	ld.shared.f32 	%f409, [%r71+22400];
	fma.rn.f32 	%f410, %f77, %f409, %f408;
	ld.shared.f32 	%f411, [%r71+22528];
	fma.rn.f32 	%f412, %f80, %f411, %f410;
	ld.shared.f32 	%f413, [%r71+22656];
	fma.rn.f32 	%f414, %f83, %f413, %f412;
	ld.shared.f32 	%f415, [%r71+22784];
	fma.rn.f32 	%f416, %f86, %f415, %f414;
	ld.shared.f32 	%f417, [%r71+22912];
	fma.rn.f32 	%f418, %f89, %f417, %f416;
	ld.shared.f32 	%f419, [%r71+23040];
	fma.rn.f32 	%f420, %f92, %f419, %f418;
	ld.shared.f32 	%f421, [%r71+23168];
	fma.rn.f32 	%f422, %f95, %f421, %f420;
	ld.shared.f32 	%f423, [%r71+23296];
	fma.rn.f32 	%f424, %f98, %f423, %f422;
	ld.shared.f32 	%f425, [%r71+23424];
	fma.rn.f32 	%f426, %f101, %f425, %f424;
	ld.shared.f32 	%f427, [%r71+23552];
	fma.rn.f32 	%f428, %f104, %f427, %f426;
	ld.shared.f32 	%f429, [%r71+23680];
	fma.rn.f32 	%f430, %f107, %f429, %f428;
	ld.shared.f32 	%f431, [%r71+23808];
	fma.rn.f32 	%f432, %f110, %f431, %f430;
	ld.shared.f32 	%f433, [%r71+23936];
	fma.rn.f32 	%f434, %f113, %f433, %f432;
	ld.shared.f32 	%f435, [%r71+24064];
	fma.rn.f32 	%f436, %f116, %f435, %f434;
	ld.shared.f32 	%f437, [%r71+24192];
	fma.rn.f32 	%f438, %f119, %f437, %f436;
	ld.shared.f32 	%f439, [%r71+24320];
	fma.rn.f32 	%f440, %f122, %f439, %f438;
	ld.shared.f32 	%f441, [%r71+24448];
	fma.rn.f32 	%f517, %f125, %f441, %f440;
	ld.shared.f32 	%f442, [%r71+24576];
	fma.rn.f32 	%f443, %f32, %f442, %f518;
	ld.shared.f32 	%f444, [%r71+24704];
	fma.rn.f32 	%f445, %f35, %f444, %f443;
	ld.shared.f32 	%f446, [%r71+24832];
	fma.rn.f32 	%f447, %f38, %f446, %f445;
	ld.shared.f32 	%f448, [%r71+24960];
	fma.rn.f32 	%f449, %f41, %f448, %f447;
	ld.shared.f32 	%f450, [%r71+25088];
	fma.rn.f32 	%f451, %f44, %f450, %f449;
	ld.shared.f32 	%f452, [%r71+25216];
	fma.rn.f32 	%f453, %f47, %f452, %f451;
	ld.shared.f32 	%f454, [%r71+25344];
	fma.rn.f32 	%f455, %f50, %f454, %f453;
	ld.shared.f32 	%f456, [%r71+25472];
	fma.rn.f32 	%f457, %f53, %f456, %f455;
	ld.shared.f32 	%f458, [%r71+25600];
	fma.rn.f32 	%f459, %f56, %f458, %f457;
	ld.shared.f32 	%f460, [%r71+25728];
	fma.rn.f32 	%f461, %f59, %f460, %f459;
	ld.shared.f32 	%f462, [%r71+25856];
	fma.rn.f32 	%f463, %f62, %f462, %f461;
	ld.shared.f32 	%f464, [%r71+25984];
	fma.rn.f32 	%f465, %f65, %f464, %f463;
	ld.shared.f32 	%f466, [%r71+26112];
	fma.rn.f32 	%f467, %f68, %f466, %f465;
	ld.shared.f32 	%f468, [%r71+26240];
	fma.rn.f32 	%f469, %f71, %f468, %f467;
	ld.shared.f32 	%f470, [%r71+26368];
	fma.rn.f32 	%f471, %f74, %f470, %f469;
	ld.shared.f32 	%f472, [%r71+26496];
	fma.rn.f32 	%f473, %f77, %f472, %f471;
	ld.shared.f32 	%f474, [%r71+26624];
	fma.rn.f32 	%f475, %f80, %f474, %f473;
	ld.shared.f32 	%f476, [%r71+26752];
	fma.rn.f32 	%f477, %f83, %f476, %f475;
	ld.shared.f32 	%f478, [%r71+26880];
	fma.rn.f32 	%f479, %f86, %f478, %f477;
	ld.shared.f32 	%f480, [%r71+27008];
	fma.rn.f32 	%f481, %f89, %f480, %f479;
	ld.shared.f32 	%f482, [%r71+27136];
	fma.rn.f32 	%f483, %f92, %f482, %f481;
	ld.shared.f32 	%f484, [%r71+27264];
	fma.rn.f32 	%f485, %f95, %f484, %f483;
	ld.shared.f32 	%f486, [%r71+27392];
	fma.rn.f32 	%f487, %f98, %f486, %f485;
	ld.shared.f32 	%f488, [%r71+27520];
	fma.rn.f32 	%f489, %f101, %f488, %f487;
	ld.shared.f32 	%f490, [%r71+27648];
	fma.rn.f32 	%f491, %f104, %f490, %f489;
	ld.shared.f32 	%f492, [%r71+27776];
	fma.rn.f32 	%f493, %f107, %f492, %f491;
	ld.shared.f32 	%f494, [%r71+27904];
	fma.rn.f32 	%f495, %f110, %f494, %f493;
	ld.shared.f32 	%f496, [%r71+28032];
	fma.rn.f32 	%f497, %f113, %f496, %f495;
	ld.shared.f32 	%f498, [%r71+28160];
	fma.rn.f32 	%f499, %f116, %f498, %f497;
	ld.shared.f32 	%f500, [%r71+28288];
	fma.rn.f32 	%f501, %f119, %f500, %f499;
	ld.shared.f32 	%f502, [%r71+28416];
	fma.rn.f32 	%f503, %f122, %f502, %f501;
	ld.shared.f32 	%f504, [%r71+28544];
	fma.rn.f32 	%f518, %f125, %f504, %f503;
	bar.sync 	0;
	add.s32 	%r92, %r92, 1;
	setp.eq.s32 	%p9, %r92, 0;
	add.s32 	%r91, %r91, 32;
	shl.b32 	%r72, %r44, 5;
	add.s32 	%r90, %r90, %r72;
	add.s32 	%r89, %r89, %r72;
	add.s32 	%r88, %r88, %r72;
	add.s32 	%r87, %r87, %r72;
	add.s32 	%r86, %r86, %r72;
	add.s32 	%r85, %r85, %r72;
	add.s32 	%r84, %r84, %r72;
	@%p9 bra 	$L__BB0_17;
	bra.uni 	$L__BB0_2;
$L__BB0_17:
	mov.u32 	%r73, %ntid.y;
	mov.u32 	%r74, %ctaid.y;
	mov.u32 	%r75, %tid.y;
	mad.lo.s32 	%r76, %r73, %r74, %r75;
	mul.lo.s32 	%r24, %r44, %r76;
	setp.lt.s32 	%p10, %r6, %r44;
	@%p10 bra 	$L__BB0_18;
	bra.uni 	$L__BB0_19;
$L__BB0_18:
	add.s32 	%r77, %r6, %r24;
	mul.wide.s32 	%rd23, %r77, 4;
	add.s64 	%rd24, %rd2, %rd23;
	st.global.f32 	[%rd24], %f512;
$L__BB0_19:
	setp.ge.s32 	%p11, %r7, %r44;
	@%p11 bra 	$L__BB0_21;
	add.s32 	%r78, %r7, %r24;
	mul.wide.s32 	%rd25, %r78, 4;
	add.s64 	%rd26, %rd2, %rd25;
	st.global.f32 	[%rd26], %f513;
$L__BB0_21:
	setp.ge.s32 	%p12, %r8, %r44;
	@%p12 bra 	$L__BB0_23;
	add.s32 	%r79, %r8, %r24;
	mul.wide.s32 	%rd27, %r79, 4;
	add.s64 	%rd28, %rd2, %rd27;
	st.global.f32 	[%rd28], %f514;
$L__BB0_23:
	setp.ge.s32 	%p13, %r9, %r44;
	@%p13 bra 	$L__BB0_25;
	add.s32 	%r80, %r9, %r24;
	mul.wide.s32 	%rd29, %r80, 4;
	add.s64 	%rd30, %rd2, %rd29;
	st.global.f32 	[%rd30], %f515;
$L__BB0_25:
	setp.ge.s32 	%p14, %r10, %r44;
	@%p14 bra 	$L__BB0_27;
	add.s32 	%r81, %r10, %r24;
	mul.wide.s32 	%rd31, %r81, 4;
	add.s64 	%rd32, %rd2, %rd31;
	st.global.f32 	[%rd32], %f516;
$L__BB0_27:
	setp.ge.s32 	%p15, %r11, %r44;
	@%p15 bra 	$L__BB0_29;
	add.s32 	%r82, %r11, %r24;
	mul.wide.s32 	%rd33, %r82, 4;
	add.s64 	%rd34, %rd2, %rd33;
	st.global.f32 	[%rd34], %f517;
$L__BB0_29:
	setp.ge.s32 	%p16, %r12, %r44;
	@%p16 bra 	$L__BB0_31;
	add.s32 	%r83, %r12, %r24;
	mul.wide.s32 	%rd35, %r83, 4;
	add.s64 	%rd36, %rd2, %rd35;
	st.global.f32 	[%rd36], %f518;
$L__BB0_31:
	ret;

}


// ===== COMPILED SASS (sm_100) =====

	.target	sm_100

	.elftype	@"ET_EXEC"


//--------------------- .note.nv.tkinfo           --------------------------
	.section	.note.nv.tkinfo,"",@"SHT_NOTE"
	.sectionflags	@"SHF_NOTE_NV_TKINFO"
	.tkinfo
        /*0018*/ 	.word	0x00000002
        /*0030*/ 	.string	""
        /*0030*/ 	.string	"ptxas"
        /*0030*/ 	.string	"Cuda compilation tools, release 13.0, V13.0.88"
        /*0030*/ 	.string	"Build cuda_13.0.r13.0/compiler.36424714_0"
        /*0030*/ 	.string	"-arch sm_100 -m 64 "



//--------------------- .note.nv.cuinfo           --------------------------
	.section	.note.nv.cuinfo,"",@"SHT_NOTE"
	.sectionflags	@"SHF_NOTE_NV_CUINFO"
        /*0018*/ 	.short	0x0002
        /*001a*/ 	.short	0x0064
        /*001c*/ 	.short	0x0082
	.zero		2


//--------------------- .nv.info                  --------------------------
	.section	.nv.info,"",@"SHT_CUDA_INFO"
	.align	4


	//----- nvinfo : EIATTR_REGCOUNT
	.align		4
        /*0000*/ 	.byte	0x04, 0x2f
        /*0002*/ 	.short	(.L_1 - .L_0)
	.align		4
.L_0:
        /*0004*/ 	.word	index@(_Z16gpu_matmul_tiledPfS_S_iii)
        /*0008*/ 	.word	0x00000028


	//----- nvinfo : EIATTR_FRAME_SIZE
	.align		4
.L_1:
        /*000c*/ 	.byte	0x04, 0x11
        /*000e*/ 	.short	(.L_3 - .L_2)
	.align		4
.L_2:
        /*0010*/ 	.word	index@(_Z16gpu_matmul_tiledPfS_S_iii)
        /*0014*/ 	.word	0x00000000


	//----- nvinfo : EIATTR_MIN_STACK_SIZE
	.align		4
.L_3:
        /*0018*/ 	.byte	0x04, 0x12
        /*001a*/ 	.short	(.L_5 - .L_4)
	.align		4
.L_4:
        /*001c*/ 	.word	index@(_Z16gpu_matmul_tiledPfS_S_iii)
        /*0020*/ 	.word	0x00000000
.L_5:


//--------------------- .nv.compat                --------------------------
	.section	.nv.compat,"",@"SHT_CUDA_COMPAT_INFO"
	.align	4
        /*0000*/ 	.byte	0x02, 0x09, 0x00, 0x00, 0x02, 0x02, 0x01, 0x00, 0x02, 0x05, 0x05, 0x00, 0x03, 0x07, 0x01, 0x01
        /*0010*/ 	.byte	0x02, 0x03, 0x00, 0x00, 0x02, 0x06, 0x01, 0x00, 0x04, 0x0b, 0x08, 0x00, 0x09, 0x00, 0x00, 0x00
        /*0020*/ 	.byte	0x00, 0x00, 0x00, 0x00


//--------------------- .nv.info._Z16gpu_matmul_tiledPfS_S_iii --------------------------
	.section	.nv.info._Z16gpu_matmul_tiledPfS_S_iii,"",@"SHT_CUDA_INFO"
	.sectionflags	@""
	.align	4


	//----- nvinfo : EIATTR_CUDA_API_VERSION
	.align		4
        /*0000*/ 	.byte	0x04, 0x37
        /*0002*/ 	.short	(.L_7 - .L_6)
.L_6:
        /*0004*/ 	.word	0x00000082


	//----- nvinfo : EIATTR_KPARAM_INFO
	.align		4
.L_7:
        /*0008*/ 	.byte	0x04, 0x17
        /*000a*/ 	.short	(.L_9 - .L_8)
.L_8:
        /*000c*/ 	.word	0x00000000
        /*0010*/ 	.short	0x0005
        /*0012*/ 	.short	0x0020
        /*0014*/ 	.byte	0x00, 0xf0, 0x11, 0x00


	//----- nvinfo : EIATTR_KPARAM_INFO
	.align		4
.L_9:
        /*0018*/ 	.byte	0x04, 0x17
        /*001a*/ 	.short	(.L_11 - .L_10)
.L_10:
        /*001c*/ 	.word	0x00000000
        /*0020*/ 	.short	0x0004
        /*0022*/ 	.short	0x001c
        /*0024*/ 	.byte	0x00, 0xf0, 0x11, 0x00


	//----- nvinfo : EIATTR_KPARAM_INFO
	.align		4
.L_11:
        /*0028*/ 	.byte	0x04, 0x17
        /*002a*/ 	.short	(.L_13 - .L_12)
.L_12:
        /*002c*/ 	.word	0x00000000
        /*0030*/ 	.short	0x0003
        /*0032*/ 	.short	0x0018
        /*0034*/ 	.byte	0x00, 0xf0, 0x11, 0x00


	//----- nvinfo : EIATTR_KPARAM_INFO
	.align		4
.L_13:
        /*0038*/ 	.byte	0x04, 0x17
        /*003a*/ 	.short	(.L_15 - .L_14)
.L_14:
        /*003c*/ 	.word	0x00000000
        /*0040*/ 	.short	0x0002
        /*0042*/ 	.short	0x0010
        /*0044*/ 	.byte	0x00, 0xf5, 0x21, 0x00


	//----- nvinfo : EIATTR_KPARAM_INFO
	.align		4
.L_15:
        /*0048*/ 	.byte	0x04, 0x17
        /*004a*/ 	.short	(.L_17 - .L_16)
.L_16:
        /*004c*/ 	.word	0x00000000
        /*0050*/ 	.short	0x0001
        /*0052*/ 	.short	0x0008
        /*0054*/ 	.byte	0x00, 0xf5, 0x21, 0x00


	//----- nvinfo : EIATTR_KPARAM_INFO
	.align		4
.L_17:
        /*0058*/ 	.byte	0x04, 0x17
        /*005a*/ 	.short	(.L_19 - .L_18)
.L_18:
        /*005c*/ 	.word	0x00000000
        /*0060*/ 	.short	0x0000
        /*0062*/ 	.short	0x0000
        /*0064*/ 	.byte	0x00, 0xf5, 0x21, 0x00


	//----- nvinfo : EIATTR_SPARSE_MMA_MASK
	.align		4
.L_19:
        /*0068*/ 	.byte	0x03, 0x50
        /*006a*/ 	.short	0x0000


	//----- nvinfo : EIATTR_MAXREG_COUNT
	.align		4
        /*006c*/ 	.byte	0x03, 0x1b
        /*006e*/ 	.short	0x00ff


	//----- nvinfo : EIATTR_NUM_BARRIERS
	.align		4
        /*0070*/ 	.byte	0x02, 0x4c
        /*0072*/ 	.byte	0x01
	.zero		1


	//----- nvinfo : EIATTR_MERCURY_ISA_VERSION
	.align		4
        /*0074*/ 	.byte	0x03, 0x5f
        /*0076*/ 	.short	0x0101


	//----- nvinfo : EIATTR_VRC_CTA_INIT_COUNT
	.align		4
        /*0078*/ 	.byte	0x02, 0x4a
	.zero		1
	.zero		1


	//----- nvinfo : EIATTR_EXIT_INSTR_OFFSETS
	.align		4
        /*007c*/ 	.byte	0x04, 0x1c
        /*007e*/ 	.short	(.L_21 - .L_20)


	//   ....[0]....
.L_20:
        /*0080*/ 	.word	0x00004550


	//   ....[1]....
        /*0084*/ 	.word	0x000045a0


	//----- nvinfo : EIATTR_CBANK_PARAM_SIZE
	.align		4
.L_21:
        /*0088*/ 	.byte	0x03, 0x19
        /*008a*/ 	.short	0x0024


	//----- nvinfo : EIATTR_PARAM_CBANK
	.align		4
        /*008c*/ 	.byte	0x04, 0x0a
        /*008e*/ 	.short	(.L_23 - .L_22)
	.align		4
.L_22:
        /*0090*/ 	.word	index@(.nv.constant0._Z16gpu_matmul_tiledPfS_S_iii)
        /*0094*/ 	.short	0x0380
        /*0096*/ 	.short	0x0024


	//----- nvinfo : EIATTR_SW_WAR
	.align		4
.L_23:
        /*0098*/ 	.byte	0x04, 0x36
        /*009a*/ 	.short	(.L_25 - .L_24)
.L_24:
        /*009c*/ 	.word	0x00000008
.L_25:


//--------------------- .nv.callgraph             --------------------------
	.section	.nv.callgraph,"",@"SHT_CUDA_CALLGRAPH"
	.align	4
	.sectionentsize	8
	.align		4
        /*0000*/ 	.word	0x00000000
	.align		4
        /*0004*/ 	.word	0xffffffff
	.align		4
        /*0008*/ 	.word	0x00000000
	.align		4
        /*000c*/ 	.word	0xfffffffe
	.align		4
        /*0010*/ 	.word	0x00000000
	.align		4
        /*0014*/ 	.word	0xfffffffd
	.align		4
        /*0018*/ 	.word	0x00000000
	.align		4
        /*001c*/ 	.word	0xfffffffc


//--------------------- .text._Z16gpu_matmul_tiledPfS_S_iii --------------------------
	.section	.text._Z16gpu_matmul_tiledPfS_S_iii,"ax",@progbits
	.align	128
        .global         _Z16gpu_matmul_tiledPfS_S_iii
        .type           _Z16gpu_matmul_tiledPfS_S_iii,@function
        .size           _Z16gpu_matmul_tiledPfS_S_iii,(.L_x_3 - _Z16gpu_matmul_tiledPfS_S_iii)
        .other          _Z16gpu_matmul_tiledPfS_S_iii,@"STO_CUDA_ENTRY STV_DEFAULT"
_Z16gpu_matmul_tiledPfS_S_iii:
.text._Z16gpu_matmul_tiledPfS_S_iii:
[----:B------:R-:W-:Y:S01]  /*0000*/  LDC R1, c[0x0][0x37c] ;  /* 0x0000df00ff017b82 */ /* 0x000fe20000000800 */
[----:B------:R-:W0:Y:S07]  /*0010*/  S2R R2, SR_TID.X ;  /* 0x0000000000027919 */ /* 0x000e2e0000002100 */
[----:B------:R-:W1:Y:S01]  /*0020*/  S2UR UR4, SR_CTAID.X ;  /* 0x00000000000479c3 */ /* 0x000e620000002500 */
[----:B------:R-:W2:Y:S01]  /*0030*/  LDCU UR5, c[0x0][0x364] ;  /* 0x00006c80ff0577ac */ /* 0x000ea20008000800 */
[----:B------:R-:W-:Y:S01]  /*0040*/  HFMA2 R34, -RZ, RZ, 0, 0 ;  /* 0x00000000ff227431 */ /* 0x000fe200000001ff */
[----:B------:R-:W2:Y:S01]  /*0050*/  S2R R10, SR_TID.Y ;  /* 0x00000000000a7919 */ /* 0x000ea20000002200 */
[----:B------:R-:W-:Y:S01]  /*0060*/  CS2R R32, SRZ ;  /* 0x0000000000207805 */ /* 0x000fe2000001ff00 */
[----:B------:R-:W3:Y:S01]  /*0070*/  LDCU UR7, c[0x0][0x39c] ;  /* 0x00007380ff0777ac */ /* 0x000ee20008000800 */
[----:B------:R-:W-:Y:S01]  /*0080*/  CS2R R30, SRZ ;  /* 0x00000000001e7805 */ /* 0x000fe2000001ff00 */
[----:B------:R-:W2:Y:S01]  /*0090*/  S2R R5, SR_CTAID.Y ;  /* 0x0000000000057919 */ /* 0x000ea20000002600 */
[----:B------:R-:W0:Y:S01]  /*00a0*/  LDC R27, c[0x0][0x360] ;  /* 0x0000d800ff1b7b82 */ /* 0x000e220000000800 */
[----:B------:R-:W-:Y:S01]  /*00b0*/  CS2R R28, SRZ ;  /* 0x00000000001c7805 */ /* 0x000fe2000001ff00 */
[----:B------:R-:W4:Y:S01]  /*00c0*/  LDCU.64 UR12, c[0x0][0x358] ;  /* 0x00006b00ff0c77ac */ /* 0x000f220008000a00 */
[----:B---3--:R-:W-:-:S02]  /*00d0*/  UISETP.GE.AND UP0, UPT, UR7, 0x20, UPT ;  /* 0x000000200700788c */ /* 0x008fc4000bf06270 */
[----:B-1----:R-:W-:-:S06]  /*00e0*/  UIMAD UR4, UR4, 0x7, URZ ;  /* 0x00000007040478a4 */ /* 0x002fcc000f8e02ff */
[----:B0-----:R-:W-:-:S05]  /*00f0*/  IMAD R19, R27, UR4, R2 ;  /* 0x000000041b137c24 */ /* 0x001fca000f8e0202 */
[----:B------:R-:W-:Y:S01]  /*0100*/  IADD3 R18, PT, PT, R19, R27, RZ ;  /* 0x0000001b13127210 */ /* 0x000fe20007ffe0ff */
[----:B--2---:R-:W-:-:S03]  /*0110*/  IMAD R5, R5, UR5, R10 ;  /* 0x0000000505057c24 */ /* 0x004fc6000f8e020a */
[----:B------:R-:W-:-:S04]  /*0120*/  IADD3 R17, PT, PT, R18, R27, RZ ;  /* 0x0000001b12117210 */ /* 0x000fc80007ffe0ff */
[----:B------:R-:W-:-:S04]  /*0130*/  IADD3 R16, PT, PT, R17, R27, RZ ;  /* 0x0000001b11107210 */ /* 0x000fc80007ffe0ff */
[----:B------:R-:W-:-:S04]  /*0140*/  IADD3 R11, PT, PT, R16, R27, RZ ;  /* 0x0000001b100b7210 */ /* 0x000fc80007ffe0ff */
[----:B------:R-:W-:-:S04]  /*0150*/  IADD3 R0, PT, PT, R11, R27, RZ ;  /* 0x0000001b0b007210 */ /* 0x000fc80007ffe0ff */
[----:B------:R-:W-:Y:S01]  /*0160*/  IADD3 R3, PT, PT, R0, R27, RZ ;  /* 0x0000001b00037210 */ /* 0x000fe20007ffe0ff */
[----:B----4-:R-:W-:Y:S06]  /*0170*/  BRA.U !UP0, `(.L_x_0) ;  /* 0x0000004108647547 */ /* 0x010fec000b800000 */
[----:B------:R-:W0:Y:S01]  /*0180*/  LDCU UR11, c[0x0][0x3a0] ;  /* 0x00007400ff0b77ac */ /* 0x000e220008000800 */
[----:B------:R-:W1:Y:S01]  /*0190*/  LDC.64 R32, c[0x0][0x380] ;  /* 0x0000e000ff207b82 */ /* 0x000e620000000a00 */
[----:B------:R-:W-:Y:S01]  /*01a0*/  IMAD R24, R5, UR7, R2 ;  /* 0x0000000705187c24 */ /* 0x000fe2000f8e0202 */
[----:B------:R-:W-:Y:S02]  /*01b0*/  UIADD3 UR5, UPT, UPT, UR4, 0x6, URZ ;  /* 0x0000000604057890 */ /* 0x000fe4000fffe0ff */
[----:B------:R-:W-:Y:S01]  /*01c0*/  IMAD R25, R27, UR4, R27 ;  /* 0x000000041b197c24 */ /* 0x000fe2000f8e021b */
[----:B------:R-:W-:Y:S02]  /*01d0*/  UIADD3 UR6, UPT, UPT, UR4, 0x5, URZ ;  /* 0x0000000504067890 */ /* 0x000fe4000fffe0ff */
[----:B------:R-:W-:Y:S02]  /*01e0*/  UIADD3 UR8, UPT, UPT, UR4, 0x4, URZ ;  /* 0x0000000404087890 */ /* 0x000fe4000fffe0ff */
[----:B------:R-:W-:-:S02]  /*01f0*/  UIADD3 UR9, UPT, UPT, UR4, 0x3, URZ ;  /* 0x0000000304097890 */ /* 0x000fc4000fffe0ff */
[----:B------:R-:W-:Y:S01]  /*0200*/  UIADD3 UR10, UPT, UPT, UR4, 0x2, URZ ;  /* 0x00000002040a7890 */ /* 0x000fe2000fffe0ff */
[----:B0-----:R-:W-:Y:S01]  /*0210*/  ISETP.GE.AND P0, PT, R19, UR11, PT ;  /* 0x0000000b13007c0c */ /* 0x001fe2000bf06270 */
[----:B------:R-:W-:Y:S01]  /*0220*/  IMAD R26, R10, UR11, R2 ;  /* 0x0000000b0a1a7c24 */ /* 0x000fe2000f8e0202 */
[----:B------:R-:W-:Y:S02]  /*0230*/  ISETP.GE.AND P1, PT, R18, UR11, PT ;  /* 0x0000000b12007c0c */ /* 0x000fe4000bf26270 */
[----:B------:R-:W-:Y:S01]  /*0240*/  ISETP.GE.AND P2, PT, R17, UR11, PT ;  /* 0x0000000b11007c0c */ /* 0x000fe2000bf46270 */
[C-C-:B------:R-:W-:Y:S01]  /*0250*/  IMAD R23, R27.reuse, UR5, R26.reuse ;  /* 0x000000051b177c24 */ /* 0x140fe2000f8e021a */
[----:B------:R-:W-:Y:S01]  /*0260*/  ISETP.GE.AND P3, PT, R16, UR11, PT ;  /* 0x0000000b10007c0c */ /* 0x000fe2000bf66270 */
[--C-:B------:R-:W-:Y:S01]  /*0270*/  IMAD R22, R27, UR6, R26.reuse ;  /* 0x000000061b167c24 */ /* 0x100fe2000f8e021a */
[----:B------:R-:W-:Y:S01]  /*0280*/  ISETP.GE.AND P4, PT, R11, UR11, PT ;  /* 0x0000000b0b007c0c */ /* 0x000fe2000bf86270 */
[C-C-:B------:R-:W-:Y:S01]  /*0290*/  IMAD R21, R27.reuse, UR8, R26.reuse ;  /* 0x000000081b157c24 */ /* 0x140fe2000f8e021a */
[----:B------:R-:W-:Y:S01]  /*02a0*/  ISETP.GE.AND P5, PT, R0, UR11, PT ;  /* 0x0000000b00007c0c */ /* 0x000fe2000bfa6270 */
[--C-:B------:R-:W-:Y:S01]  /*02b0*/  IMAD R20, R27, UR9, R26.reuse ;  /* 0x000000091b147c24 */ /* 0x100fe2000f8e021a */
[----:B------:R-:W-:Y:S01]  /*02c0*/  ISETP.GE.AND P6, PT, R3, UR11, PT ;  /* 0x0000000b03007c0c */ /* 0x000fe2000bfc6270 */
[----:B------:R-:W0:Y:S01]  /*02d0*/  @!P0 LDC.64 R30, c[0x0][0x388] ;  /* 0x0000e200ff1e8b82 */ /* 0x000e220000000a00 */
[----:B------:R-:W-:Y:S01]  /*02e0*/  IMAD R27, R27, UR10, R26 ;  /* 0x0000000a1b1b7c24 */ /* 0x000fe2000f8e021a */
[----:B------:R-:W-:Y:S01]  /*02f0*/  IADD3 R26, PT, PT, R26, R25, RZ ;  /* 0x000000191a1a7210 */ /* 0x000fe20007ffe0ff */
[----:B-1----:R-:W-:-:S05]  /*0300*/  IMAD.WIDE R32, R24, 0x4, R32 ;  /* 0x0000000418207825 */ /* 0x002fca00078e0220 */
[----:B------:R-:W1:Y:S08]  /*0310*/  @!P1 LDC.64 R28, c[0x0][0x388] ;  /* 0x0000e200ff1c9b82 */ /* 0x000e700000000a00 */
[----:B------:R-:W2:Y:S08]  /*0320*/  @!P2 LDC.64 R14, c[0x0][0x388] ;  /* 0x0000e200ff0eab82 */ /* 0x000eb00000000a00 */
[----:B------:R-:W3:Y:S08]  /*0330*/  @!P3 LDC.64 R12, c[0x0][0x388] ;  /* 0x0000e200ff0cbb82 */ /* 0x000ef00000000a00 */
[----:B------:R-:W4:Y:S08]  /*0340*/  @!P4 LDC.64 R4, c[0x0][0x388] ;  /* 0x0000e200ff04cb82 */ /* 0x000f300000000a00 */
[----:B------:R-:W5:Y:S08]  /*0350*/  @!P5 LDC.64 R6, c[0x0][0x388] ;  /* 0x0000e200ff06db82 */ /* 0x000f700000000a00 */
[----:B------:R-:W5:Y:S01]  /*0360*/  @!P6 LDC.64 R8, c[0x0][0x388] ;  /* 0x0000e200ff08eb82 */ /* 0x000f620000000a00 */
[----:B------:R-:W-:Y:S01]  /*0370*/  IMAD R25, R10, UR11, R19 ;  /* 0x0000000b0a197c24 */ /* 0x000fe2000f8e0213 */
[----:B------:R-:W5:Y:S01]  /*0380*/  LDG.E R32, desc[UR12][R32.64] ;  /* 0x0000000c20207981 */ /* 0x000f62000c1e1900 */
[----:B-1----:R-:W-:-:S04]  /*0390*/  @!P1 IMAD.WIDE R28, R26, 0x4, R28 ;  /* 0x000000041a1c9825 */ /* 0x002fc800078e021c */
[----:B0-----:R-:W-:Y:S02]  /*03a0*/  @!P0 IMAD.WIDE R30, R25, 0x4, R30 ;  /* 0x00000004191e8825 */ /* 0x001fe400078e021e */
[----:B------:R-:W5:Y:S02]  /*03b0*/  @!P1 LDG.E R28, desc[UR12][R28.64] ;  /* 0x0000000c1c1c9981 */ /* 0x000f64000c1e1900 */
[----:B--2---:R-:W-:Y:S02]  /*03c0*/  @!P2 IMAD.WIDE R14, R27, 0x4, R14 ;  /* 0x000000041b0ea825 */ /* 0x004fe400078e020e */
[----:B------:R-:W2:Y:S02]  /*03d0*/  @!P0 LDG.E R30, desc[UR12][R30.64] ;  /* 0x0000000c1e1e8981 */ /* 0x000ea4000c1e1900 */
[----:B---3--:R-:W-:Y:S02]  /*03e0*/  @!P3 IMAD.WIDE R12, R20, 0x4, R12 ;  /* 0x00000004140cb825 */ /* 0x008fe400078e020c */
[----:B------:R-:W3:Y:S02]  /*03f0*/  @!P2 LDG.E R14, desc[UR12][R14.64] ;  /* 0x0000000c0e0ea981 */ /* 0x000ee4000c1e1900 */
[----:B----4-:R-:W-:-:S02]  /*0400*/  @!P4 IMAD.WIDE R4, R21, 0x4, R4 ;  /* 0x000000041504c825 */ /* 0x010fc400078e0204 */
[----:B------:R-:W4:Y:S02]  /*0410*/  @!P3 LDG.E R33, desc[UR12][R12.64] ;  /* 0x0000000c0c21b981 */ /* 0x000f24000c1e1900 */
[----:B-----5:R-:W-:Y:S02]  /*0420*/  @!P5 IMAD.WIDE R6, R22, 0x4, R6 ;  /* 0x000000041606d825 */ /* 0x020fe400078e0206 */
[----:B------:R-:W5:Y:S02]  /*0430*/  @!P4 LDG.E R35, desc[UR12][R4.64] ;  /* 0x0000000c0423c981 */ /* 0x000f64000c1e1900 */
[----:B------:R-:W-:Y:S02]  /*0440*/  @!P6 IMAD.WIDE R8, R23, 0x4, R8 ;  /* 0x000000041708e825 */ /* 0x000fe400078e0208 */
[----:B------:R-:W5:Y:S04]  /*0450*/  @!P5 LDG.E R37, desc[UR12][R6.64] ;  /* 0x0000000c0625d981 */ /* 0x000f68000c1e1900 */
[----:B------:R0:W5:Y:S01]  /*0460*/  @!P6 LDG.E R34, desc[UR12][R8.64] ;  /* 0x0000000c0822e981 */ /* 0x000162000c1e1900 */
[----:B------:R-:W1:Y:S01]  /*0470*/  S2UR UR6, SR_CgaCtaId ;  /* 0x00000000000679c3 */ /* 0x000e620000008800 */
[----:B------:R-:W-:-:S02]  /*0480*/  UMOV UR4, 0x400 ;  /* 0x0000040000047882 */ /* 0x000fc40000000000 */
[----:B------:R-:W-:Y:S02]  /*0490*/  UIADD3 UR5, UPT, UPT, UR4, 0x1000, URZ ;  /* 0x0000100004057890 */ /* 0x000fe4000fffe0ff */
[----:B-1----:R-:W-:Y:S02]  /*04a0*/  ULEA UR4, UR6, UR4, 0x18 ;  /* 0x0000000406047291 */ /* 0x002fe4000f8ec0ff */
[----:B------:R-:W-:-:S04]  /*04b0*/  ULEA UR5, UR6, UR5, 0x18 ;  /* 0x0000000506057291 */ /* 0x000fc8000f8ec0ff */
[C---:B0-----:R-:W-:Y:S02]  /*04c0*/  LEA R8, R10.reuse, UR4, 0x7 ;  /* 0x000000040a087c11 */ /* 0x041fe4000f8e38ff */
[----:B------:R-:W-:Y:S02]  /*04d0*/  LEA R15, R10, UR5, 0x7 ;  /* 0x000000050a0f7c11 */ /* 0x000fe4000f8e38ff */
[C---:B------:R-:W-:Y:S02]  /*04e0*/  LEA R9, R2.reuse, R8, 0x2 ;  /* 0x0000000802097211 */ /* 0x040fe400078e10ff */
[C---:B------:R-:W-:Y:S02]  /*04f0*/  LEA R10, R2.reuse, R15, 0x2 ;  /* 0x0000000f020a7211 */ /* 0x040fe400078e10ff */
[----:B------:R-:W-:Y:S01]  /*0500*/  LEA R2, R2, UR5, 0x2 ;  /* 0x0000000502027c11 */ /* 0x000fe2000f8e10ff */
[----:B------:R-:W-:Y:S04]  /*0510*/  STS [R9], R32 ;  /* 0x0000002009007388 */ /* 0x000fe80000000800 */
[----:B------:R-:W-:Y:S04]  /*0520*/  @!P1 STS [R10+0x1000], R28 ;  /* 0x0010001c0a009388 */ /* 0x000fe80000000800 */
[----:B--2---:R-:W-:Y:S04]  /*0530*/  @!P0 STS [R10], R30 ;  /* 0x0000001e0a008388 */ /* 0x004fe80000000800 */
[----:B---3--:R-:W-:Y:S04]  /*0540*/  @!P2 STS [R10+0x2000], R14 ;  /* 0x0020000e0a00a388 */ /* 0x008fe80000000800 */
[----:B----4-:R-:W-:Y:S04]  /*0550*/  @!P3 STS [R10+0x3000], R33 ;  /* 0x003000210a00b388 */ /* 0x010fe80000000800 */
[----:B-----5:R-:W-:Y:S04]  /*0560*/  @!P4 STS [R10+0x4000], R35 ;  /* 0x004000230a00c388 */ /* 0x020fe80000000800 */
[----:B------:R-:W-:Y:S04]  /*0570*/  @!P5 STS [R10+0x5000], R37 ;  /* 0x005000250a00d388 */ /* 0x000fe80000000800 */
[----:B------:R-:W-:Y:S01]  /*0580*/  @!P6 STS [R10+0x6000], R34 ;  /* 0x006000220a00e388 */ /* 0x000fe20000000800 */
[----:B------:R-:W-:Y:S06]  /*0590*/  BAR.SYNC.DEFER_BLOCKING 0x0 ;  /* 0x0000000000007b1d */ /* 0x000fec0000010000 */
[----:B------:R-:W-:Y:S04]  /*05a0*/  LDS R29, [R2] ;  /* 0x00000000021d7984 */ /* 0x000fe80000000800 */
[----:B------:R-:W0:Y:S04]  /*05b0*/  LDS.128 R4, [R8] ;  /* 0x0000000008047984 */ /* 0x000e280000000c00 */
[----:B------:R-:W1:Y:S04]  /*05c0*/  LDS R15, [R2+0x2000] ;  /* 0x00200000020f7984 */ /* 0x000e680000000800 */
[----:B------:R-:W2:Y:S04]  /*05d0*/  LDS R13, [R2+0x1000] ;  /* 0x00100000020d7984 */ /* 0x000ea80000000800 */
[----:B------:R-:W3:Y:S04]  /*05e0*/  LDS R31, [R2+0x80] ;  /* 0x00008000021f7984 */ /* 0x000ee80000000800 */
[----:B------:R-:W4:Y:S04]  /*05f0*/  LDS R30, [R2+0x2080] ;  /* 0x00208000021e7984 */ /* 0x000f280000000800 */
[----:B------:R-:W5:Y:S04]  /*0600*/  LDS R33, [R2+0x1080] ;  /* 0x0010800002217984 */ /* 0x000f680000000800 */
[----:B------:R-:W5:Y:S04]  /*0610*/  LDS R37, [R2+0x3000] ;  /* 0x0030000002257984 */ /* 0x000f680000000800 */
[----:B------:R-:W-:Y:S04]  /*0620*/  LDS R34, [R2+0x6100] ;  /* 0x0061000002227984 */ /* 0x000fe80000000800 */
[----:B------:R-:W-:Y:S01]  /*0630*/  LDS R36, [R2+0x6200] ;  /* 0x0062000002247984 */ /* 0x000fe20000000800 */
[----:B0-----:R-:W-:-:S03]  /*0640*/  FFMA R12, R4, R29, RZ ;  /* 0x0000001d040c7223 */ /* 0x001fc600000000ff */
[----:B------:R-:W-:Y:S01]  /*0650*/  LDS R29, [R2+0x6000] ;  /* 0x00600000021d7984 */ /* 0x000fe20000000800 */
[----:B-1----:R-:W-:-:S03]  /*0660*/  FFMA R28, R4, R15, RZ ;  /* 0x0000000f041c7223 */ /* 0x002fc600000000ff */
[----:B------:R-:W0:Y:S01]  /*0670*/  LDS R15, [R2+0x5000] ;  /* 0x00500000020f7984 */ /* 0x000e220000000800 */
[----:B--2---:R-:W-:-:S03]  /*0680*/  FFMA R14, R4, R13, RZ ;  /* 0x0000000d040e7223 */ /* 0x004fc600000000ff */
[----:B------:R-:W1:Y:S01]  /*0690*/  LDS R13, [R2+0x4000] ;  /* 0x00400000020d7984 */ /* 0x000e620000000800 */
[----:B---3--:R-:W-:-:S03]  /*06a0*/  FFMA R35, R31, R5, R12 ;  /* 0x000000051f237223 */ /* 0x008fc6000000000c */
[----:B------:R-:W-:Y:S01]  /*06b0*/  LDS R12, [R2+0x6080] ;  /* 0x00608000020c7984 */ /* 0x000fe20000000800 */
[----:B----4-:R-:W-:-:S03]  /*06c0*/  FFMA R31, R30, R5, R28 ;  /* 0x000000051e1f7223 */ /* 0x010fc6000000001c */
[----:B------:R-:W2:Y:S01]  /*06d0*/  LDS R28, [R2+0x4080] ;  /* 0x00408000021c7984 */ /* 0x000ea20000000800 */
[----:B-----5:R-:W-:-:S03]  /*06e0*/  FFMA R33, R33, R5, R14 ;  /* 0x0000000521217223 */ /* 0x020fc6000000000e */
[----:B------:R-:W3:Y:S04]  /*06f0*/  LDS R30, [R2+0x3080] ;  /* 0x00308000021e7984 */ /* 0x000ee80000000800 */
[----:B------:R-:W4:Y:S01]  /*0700*/  LDS R14, [R2+0x5080] ;  /* 0x00508000020e7984 */ /* 0x000f220000000800 */
[C---:B------:R-:W-:Y:S01]  /*0710*/  FFMA R37, R4.reuse, R37, RZ ;  /* 0x0000002504257223 */ /* 0x040fe200000000ff */
[C---:B0-----:R-:W-:Y:S01]  /*0720*/  FFMA R32, R4.reuse, R15, RZ ;  /* 0x0000000f04207223 */ /* 0x041fe200000000ff */
[C---:B-1----:R-:W-:Y:S01]  /*0730*/  FFMA R13, R4.reuse, R13, RZ ;  /* 0x0000000d040d7223 */ /* 0x042fe200000000ff */
[----:B------:R-:W-:-:S03]  /*0740*/  FFMA R4, R4, R29, RZ ;  /* 0x0000001d04047223 */ /* 0x000fc600000000ff */
[-C--:B--2---:R-:W-:Y:S02]  /*0750*/  FFMA R15, R28, R5.reuse, R13 ;  /* 0x000000051c0f7223 */ /* 0x084fe4000000000d */
[----:B------:R-:W0:Y:S01]  /*0760*/  LDS R28, [R2+0x1100] ;  /* 0x00110000021c7984 */ /* 0x000e220000000800 */
[----:B---3--:R-:W-:-:S03]  /*0770*/  FFMA R29, R30, R5, R37 ;  /* 0x000000051e1d7223 */ /* 0x008fc60000000025 */
[----:B------:R-:W1:Y:S01]  /*0780*/  LDS R30, [R2+0x100] ;  /* 0x00010000021e7984 */ /* 0x000e620000000800 */
[-C--:B----4-:R-:W-:Y:S01]  /*0790*/  FFMA R13, R14, R5.reuse, R32 ;  /* 0x000000050e0d7223 */ /* 0x090fe20000000020 */
[----:B------:R-:W-:Y:S02]  /*07a0*/  FFMA R5, R12, R5, R4 ;  /* 0x000000050c057223 */ /* 0x000fe40000000004 */
[----:B------:R-:W2:Y:S04]  /*07b0*/  LDS R14, [R2+0x2100] ;  /* 0x00210000020e7984 */ /* 0x000ea80000000800 */
[----:B------:R-:W3:Y:S04]  /*07c0*/  LDS R12, [R2+0x3100] ;  /* 0x00310000020c7984 */ /* 0x000ee80000000800 */
[----:B------:R-:W4:Y:S04]  /*07d0*/  LDS R4, [R2+0x5100] ;  /* 0x0051000002047984 */ /* 0x000f280000000800 */
[----:B------:R-:W5:Y:S04]  /*07e0*/  LDS R32, [R2+0x4100] ;  /* 0x0041000002207984 */ /* 0x000f680000000800 */
[----:B------:R-:W-:Y:S01]  /*07f0*/  LDS R37, [R2+0x5180] ;  /* 0x0051800002257984 */ /* 0x000fe20000000800 */
[----:B0-----:R-:W-:-:S03]  /*0800*/  FFMA R28, R28, R6, R33 ;  /* 0x000000061c1c7223 */ /* 0x001fc60000000021 */
[----:B------:R-:W0:Y:S01]  /*0810*/  LDS R33, [R2+0x3180] ;  /* 0x0031800002217984 */ /* 0x000e220000000800 */
[----:B-1----:R-:W-:-:S03]  /*0820*/  FFMA R30, R30, R6, R35 ;  /* 0x000000061e1e7223 */ /* 0x002fc60000000023 */
[----:B------:R-:W1:Y:S01]  /*0830*/  LDS R35, [R2+0x4180] ;  /* 0x0041800002237984 */ /* 0x000e620000000800 */
[----:B--2---:R-:W-:-:S03]  /*0840*/  FFMA R14, R14, R6, R31 ;  /* 0x000000060e0e7223 */ /* 0x004fc6000000001f */
[----:B------:R-:W2:Y:S01]  /*0850*/  LDS R31, [R2+0x2180] ;  /* 0x00218000021f7984 */ /* 0x000ea20000000800 */
[----:B---3--:R-:W-:-:S03]  /*0860*/  FFMA R12, R12, R6, R29 ;  /* 0x000000060c0c7223 */ /* 0x008fc6000000001d */
[----:B------:R-:W3:Y:S01]  /*0870*/  LDS R29, [R2+0x1180] ;  /* 0x00118000021d7984 */ /* 0x000ee20000000800 */
[----:B----4-:R-:W-:-:S03]  /*0880*/  FFMA R4, R4, R6, R13 ;  /* 0x0000000604047223 */ /* 0x010fc6000000000d */
[----:B------:R-:W4:Y:S01]  /*0890*/  LDS R13, [R2+0x180] ;  /* 0x00018000020d7984 */ /* 0x000f220000000800 */
[-C--:B-----5:R-:W-:Y:S01]  /*08a0*/  FFMA R32, R32, R6.reuse, R15 ;  /* 0x0000000620207223 */ /* 0x0a0fe2000000000f */
[----:B------:R-:W-:Y:S02]  /*08b0*/  FFMA R6, R34, R6, R5 ;  /* 0x0000000622067223 */ /* 0x000fe40000000005 */
[----:B------:R-:W-:Y:S01]  /*08c0*/  LDS R34, [R2+0x1200] ;  /* 0x0012000002227984 */ /* 0x000fe20000000800 */
[-C--:B0-----:R-:W-:Y:S01]  /*08d0*/  FFMA R33, R33, R7.reuse, R12 ;  /* 0x0000000721217223 */ /* 0x081fe2000000000c */
[-C--:B-1----:R-:W-:Y:S02]  /*08e0*/  FFMA R35, R35, R7.reuse, R32 ;  /* 0x0000000723237223 */ /* 0x082fe40000000020 */
[----:B------:R-:W-:Y:S01]  /*08f0*/  LDS R32, [R2+0x200] ;  /* 0x0002000002207984 */ /* 0x000fe20000000800 */
[-C--:B--2---:R-:W-:Y:S01]  /*0900*/  FFMA R31, R31, R7.reuse, R14 ;  /* 0x000000071f1f7223 */ /* 0x084fe2000000000e */
[----:B---3--:R-:W-:-:S02]  /*0910*/  FFMA R29, R29, R7, R28 ;  /* 0x000000071d1d7223 */ /* 0x008fc4000000001c */
[----:B------:R-:W0:Y:S01]  /*0920*/  LDS R28, [R2+0x6180] ;  /* 0x00618000021c7984 */ /* 0x000e220000000800 */
[----:B----4-:R-:W-:-:S03]  /*0930*/  FFMA R5, R13, R7, R30 ;  /* 0x000000070d057223 */ /* 0x010fc6000000001e */
[----:B------:R-:W1:Y:S01]  /*0940*/  LDS.128 R12, [R8+0x10] ;  /* 0x00001000080c7984 */ /* 0x000e620000000c00 */
[----:B------:R-:W-:-:S03]  /*0950*/  FFMA R37, R37, R7, R4 ;  /* 0x0000000725257223 */ /* 0x000fc60000000004 */
[----:B------:R-:W2:Y:S04]  /*0960*/  LDS R4, [R2+0x4200] ;  /* 0x0042000002047984 */ /* 0x000ea80000000800 */
[----:B------:R-:W3:Y:S01]  /*0970*/  LDS R30, [R2+0x5200] ;  /* 0x00520000021e7984 */ /* 0x000ee20000000800 */
[----:B0-----:R-:W-:-:S03]  /*0980*/  FFMA R7, R28, R7, R6 ;  /* 0x000000071c077223 */ /* 0x001fc60000000006 */
[----:B------:R-:W0:Y:S01]  /*0990*/  LDS R28, [R2+0x2200] ;  /* 0x00220000021c7984 */ /* 0x000e220000000800 */
[----:B-1----:R-:W-:-:S03]  /*09a0*/  FFMA R32, R12, R32, R5 ;  /* 0x000000200c207223 */ /* 0x002fc60000000005 */
[----:B------:R-:W1:Y:S01]  /*09b0*/  LDS R6, [R2+0x3200] ;  /* 0x0032000002067984 */ /* 0x000e620000000800 */
[----:B------:R-:W-:-:S03]  /*09c0*/  FFMA R34, R12, R34, R29 ;  /* 0x000000220c227223 */ /* 0x000fc6000000001d */
[----:B------:R-:W4:Y:S04]  /*09d0*/  LDS R5, [R2+0x280] ;  /* 0x0002800002057984 */ /* 0x000f280000000800 */
[----:B------:R-:W5:Y:S01]  /*09e0*/  LDS R29, [R2+0x1280] ;  /* 0x00128000021d7984 */ /* 0x000f620000000800 */
[C---:B--2---:R-:W-:Y:S01]  /*09f0*/  FFMA R4, R12.reuse, R4, R35 ;  /* 0x000000040c047223 */ /* 0x044fe20000000023 */
[C---:B---3--:R-:W-:Y:S02]  /*0a00*/  FFMA R30, R12.reuse, R30, R37 ;  /* 0x0000001e0c1e7223 */ /* 0x048fe40000000025 */
[----:B------:R-:W2:Y:S04]  /*0a10*/  LDS R35, [R2+0x5280] ;  /* 0x0052800002237984 */ /* 0x000ea80000000800 */
[----:B------:R-:W-:Y:S01]  /*0a20*/  LDS R37, [R2+0x6280] ;  /* 0x0062800002257984 */ /* 0x000fe20000000800 */
[----:B0-----:R-:W-:-:S03]  /*0a30*/  FFMA R28, R12, R28, R31 ;  /* 0x0000001c0c1c7223 */ /* 0x001fc6000000001f */
[----:B------:R-:W0:Y:S01]  /*0a40*/  LDS R31, [R2+0x3280] ;  /* 0x00328000021f7984 */ /* 0x000e220000000800 */
[C---:B-1----:R-:W-:Y:S01]  /*0a50*/  FFMA R6, R12.reuse, R6, R33 ;  /* 0x000000060c067223 */ /* 0x042fe20000000021 */
[----:B------:R-:W-:Y:S02]  /*0a60*/  FFMA R12, R12, R36, R7 ;  /* 0x000000240c0c7223 */ /* 0x000fe40000000007 */
[----:B------:R-:W1:Y:S01]  /*0a70*/  LDS R33, [R2+0x4280] ;  /* 0x0042800002217984 */ /* 0x000e620000000800 */
[----:B----4-:R-:W-:-:S03]  /*0a80*/  FFMA R7, R5, R13, R32 ;  /* 0x0000000d05077223 */ /* 0x010fc60000000020 */
[----:B------:R-:W-:Y:S01]  /*0a90*/  LDS R32, [R2+0x4300] ;  /* 0x0043000002207984 */ /* 0x000fe20000000800 */
[----:B-----5:R-:W-:-:S03]  /*0aa0*/  FFMA R5, R29, R13, R34 ;  /* 0x0000000d1d057223 */ /* 0x020fc60000000022 */
[----:B------:R-:W3:Y:S01]  /*0ab0*/  LDS R29, [R2+0x2280] ;  /* 0x00228000021d7984 */ /* 0x000ee20000000800 */
[----:B--2---:R-:W-:-:S03]  /*0ac0*/  FFMA R35, R35, R13, R30 ;  /* 0x0000000d23237223 */ /* 0x004fc6000000001e */
[----:B------:R-:W2:Y:S04]  /*0ad0*/  LDS R30, [R2+0x3300] ;  /* 0x00330000021e7984 */ /* 0x000ea80000000800 */
[----:B------:R-:W-:Y:S04]  /*0ae0*/  LDS R34, [R2+0x6300] ;  /* 0x0063000002227984 */ /* 0x000fe80000000800 */
[----:B------:R-:W-:Y:S01]  /*0af0*/  LDS R36, [R2+0x6400] ;  /* 0x0064000002247984 */ /* 0x000fe20000000800 */
[----:B0-----:R-:W-:-:S03]  /*0b00*/  FFMA R31, R31, R13, R6 ;  /* 0x0000000d1f1f7223 */ /* 0x001fc60000000006 */
[----:B------:R-:W-:Y:S01]  /*0b10*/  LDS R6, [R2+0x300] ;  /* 0x0003000002067984 */ /* 0x000fe20000000800 */
[----:B-1----:R-:W-:-:S03]  /*0b20*/  FFMA R33, R33, R13, R4 ;  /* 0x0000000d21217223 */ /* 0x002fc60000000004 */
[----:B------:R-:W0:Y:S01]  /*0b30*/  LDS R4, [R2+0x2300] ;  /* 0x0023000002047984 */ /* 0x000e220000000800 */
[-C--:B---3--:R-:W-:Y:S01]  /*0b40*/  FFMA R29, R29, R13.reuse, R28 ;  /* 0x0000000d1d1d7223 */ /* 0x088fe2000000001c */
[----:B------:R-:W-:Y:S02]  /*0b50*/  FFMA R13, R37, R13, R12 ;  /* 0x0000000d250d7223 */ /* 0x000fe4000000000c */
[----:B------:R-:W1:Y:S04]  /*0b60*/  LDS R28, [R2+0x1300] ;  /* 0x00130000021c7984 */ /* 0x000e680000000800 */
[----:B------:R-:W3:Y:S01]  /*0b70*/  LDS R12, [R2+0x5300] ;  /* 0x00530000020c7984 */ /* 0x000ee20000000800 */
[----:B--2---:R-:W-:-:S03]  /*0b80*/  FFMA R30, R30, R14, R31 ;  /* 0x0000000e1e1e7223 */ /* 0x004fc6000000001f */
[----:B------:R-:W2:Y:S01]  /*0b90*/  LDS R31, [R2+0x2380] ;  /* 0x00238000021f7984 */ /* 0x000ea20000000800 */
[----:B------:R-:W-:-:S03]  /*0ba0*/  FFMA R32, R32, R14, R33 ;  /* 0x0000000e20207223 */ /* 0x000fc60000000021 */
[----:B------:R-:W-:Y:S04]  /*0bb0*/  LDS R33, [R2+0x3380] ;  /* 0x0033800002217984 */ /* 0x000fe80000000800 */
[----:B------:R-:W-:Y:S01]  /*0bc0*/  LDS R37, [R2+0x5380] ;  /* 0x0053800002257984 */ /* 0x000fe20000000800 */
[----:B0-----:R-:W-:-:S03]  /*0bd0*/  FFMA R4, R4, R14, R29 ;  /* 0x0000000e04047223 */ /* 0x001fc6000000001d */
[----:B------:R-:W0:Y:S01]  /*0be0*/  LDS R29, [R2+0x1380] ;  /* 0x00138000021d7984 */ /* 0x000e220000000800 */
[----:B-1----:R-:W-:-:S03]  /*0bf0*/  FFMA R28, R28, R14, R5 ;  /* 0x0000000e1c1c7223 */ /* 0x002fc60000000005 */
[----:B------:R-:W1:Y:S01]  /*0c00*/  LDS R5, [R2+0x380] ;  /* 0x0003800002057984 */ /* 0x000e620000000800 */
[----:B---3--:R-:W-:-:S03]  /*0c10*/  FFMA R12, R12, R14, R35 ;  /* 0x0000000e0c0c7223 */ /* 0x008fc60000000023 */
[----:B------:R-:W3:Y:S01]  /*0c20*/  LDS R35, [R2+0x4380] ;  /* 0x0043800002237984 */ /* 0x000ee20000000800 */
[-C--:B------:R-:W-:Y:S01]  /*0c30*/  FFMA R6, R6, R14.reuse, R7 ;  /* 0x0000000e06067223 */ /* 0x080fe20000000007 */
[----:B------:R-:W-:Y:S01]  /*0c40*/  FFMA R14, R34, R14, R13 ;  /* 0x0000000e220e7223 */ /* 0x000fe2000000000d */
[-C--:B--2---:R-:W-:Y:S01]  /*0c50*/  FFMA R31, R31, R15.reuse, R4 ;  /* 0x0000000f1f1f7223 */ /* 0x084fe20000000004 */
[----:B------:R-:W-:Y:S01]  /*0c60*/  LDS R34, [R2+0x1400] ;  /* 0x0014000002227984 */ /* 0x000fe20000000800 */
[----:B0-----:R-:W-:-:S03]  /*0c70*/  FFMA R29, R29, R15, R28 ;  /* 0x0000000f1d1d7223 */ /* 0x001fc6000000001c */
[----:B------:R-:W0:Y:S01]  /*0c80*/  LDS R28, [R2+0x6380] ;  /* 0x00638000021c7984 */ /* 0x000e220000000800 */
[----:B-1----:R-:W-:-:S03]  /*0c90*/  FFMA R13, R5, R15, R6 ;  /* 0x0000000f050d7223 */ /* 0x002fc60000000006 */
[----:B------:R-:W1:Y:S01]  /*0ca0*/  LDS.128 R4, [R8+0x20] ;  /* 0x0000200008047984 */ /* 0x000e620000000c00 */
[----:B---3--:R-:W-:-:S03]  /*0cb0*/  FFMA R35, R35, R15, R32 ;  /* 0x0000000f23237223 */ /* 0x008fc60000000020 */
[----:B------:R-:W2:Y:S01]  /*0cc0*/  LDS R32, [R2+0x400] ;  /* 0x0004000002207984 */ /* 0x000ea20000000800 */
[-C--:B------:R-:W-:Y:S01]  /*0cd0*/  FFMA R33, R33, R15.reuse, R30 ;  /* 0x0000000f21217223 */ /* 0x080fe2000000001e */
[-C--:B------:R-:W-:Y:S02]  /*0ce0*/  FFMA R37, R37, R15.reuse, R12 ;  /* 0x0000000f25257223 */ /* 0x080fe4000000000c */
[----:B------:R-:W3:Y:S04]  /*0cf0*/  LDS R12, [R2+0x4400] ;  /* 0x00440000020c7984 */ /* 0x000ee80000000800 */
[----:B------:R-:W4:Y:S01]  /*0d00*/  LDS R30, [R2+0x5400] ;  /* 0x00540000021e7984 */ /* 0x000f220000000800 */
[----:B0-----:R-:W-:-:S03]  /*0d10*/  FFMA R15, R28, R15, R14 ;  /* 0x0000000f1c0f7223 */ /* 0x001fc6000000000e */
[----:B------:R-:W0:Y:S04]  /*0d20*/  LDS R28, [R2+0x2400] ;  /* 0x00240000021c7984 */ /* 0x000e280000000800 */
[----:B------:R-:W5:Y:S01]  /*0d30*/  LDS R14, [R2+0x3400] ;  /* 0x00340000020e7984 */ /* 0x000f620000000800 */
[----:B-1----:R-:W-:-:S03]  /*0d40*/  FFMA R34, R4, R34, R29 ;  /* 0x0000002204227223 */ /* 0x002fc6000000001d */
[----:B------:R-:W-:Y:S01]  /*0d50*/  LDS R29, [R2+0x1480] ;  /* 0x00148000021d7984 */ /* 0x000fe20000000800 */
[----:B--2---:R-:W-:-:S03]  /*0d60*/  FFMA R32, R4, R32, R13 ;  /* 0x0000002004207223 */ /* 0x004fc6000000000d */
[----:B------:R-:W1:Y:S01]  /*0d70*/  LDS R13, [R2+0x480] ;  /* 0x00048000020d7984 */ /* 0x000e620000000800 */
[----:B---3--:R-:W-:-:S03]  /*0d80*/  FFMA R12, R4, R12, R35 ;  /* 0x0000000c040c7223 */ /* 0x008fc60000000023 */
[----:B------:R-:W2:Y:S01]  /*0d90*/  LDS R35, [R2+0x5480] ;  /* 0x0054800002237984 */ /* 0x000ea20000000800 */
[----:B----4-:R-:W-:-:S03]  /*0da0*/  FFMA R30, R4, R30, R37 ;  /* 0x0000001e041e7223 */ /* 0x010fc60000000025 */
[----:B------:R-:W-:Y:S01]  /*0db0*/  LDS R37, [R2+0x6480] ;  /* 0x0064800002257984 */ /* 0x000fe20000000800 */
[----:B0-----:R-:W-:-:S03]  /*0dc0*/  FFMA R28, R4, R28, R31 ;  /* 0x0000001c041c7223 */ /* 0x001fc6000000001f */
[----:B------:R-:W0:Y:S01]  /*0dd0*/  LDS R31, [R2+0x3480] ;  /* 0x00348000021f7984 */ /* 0x000e220000000800 */
[C---:B-----5:R-:W-:Y:S01]  /*0de0*/  FFMA R14, R4.reuse, R14, R33 ;  /* 0x0000000e040e7223 */ /* 0x060fe20000000021 */
[----:B------:R-:W-:Y:S02]  /*0df0*/  FFMA R4, R4, R36, R15 ;  /* 0x0000002404047223 */ /* 0x000fe4000000000f */
[----:B------:R-:W3:Y:S04]  /*0e00*/  LDS R33, [R2+0x4480] ;  /* 0x0044800002217984 */ /* 0x000ee80000000800 */
[----:B------:R-:W-:Y:S01]  /*0e10*/  LDS R36, [R2+0x6600] ;  /* 0x0066000002247984 */ /* 0x000fe20000000800 */
[-C--:B-1----:R-:W-:Y:S01]  /*0e20*/  FFMA R15, R13, R5.reuse, R32 ;  /* 0x000000050d0f7223 */ /* 0x082fe20000000020 */
[----:B------:R-:W-:-:S02]  /*0e30*/  FFMA R13, R29, R5, R34 ;  /* 0x000000051d0d7223 */ /* 0x000fc40000000022 */
[----:B------:R-:W-:Y:S04]  /*0e40*/  LDS R32, [R2+0x4500] ;  /* 0x0045000002207984 */ /* 0x000fe80000000800 */
[----:B------:R-:W1:Y:S01]  /*0e50*/  LDS R29, [R2+0x2480] ;  /* 0x00248000021d7984 */ /* 0x000e620000000800 */
[----:B--2---:R-:W-:-:S03]  /*0e60*/  FFMA R35, R35, R5, R30 ;  /* 0x0000000523237223 */ /* 0x004fc6000000001e */
[----:B------:R-:W2:Y:S04]  /*0e70*/  LDS R30, [R2+0x1500] ;  /* 0x00150000021e7984 */ /* 0x000ea80000000800 */
[----:B------:R-:W-:Y:S01]  /*0e80*/  LDS R34, [R2+0x6500] ;  /* 0x0065000002227984 */ /* 0x000fe20000000800 */
[----:B0-----:R-:W-:-:S03]  /*0e90*/  FFMA R31, R31, R5, R14 ;  /* 0x000000051f1f7223 */ /* 0x001fc6000000000e */
[----:B------:R-:W0:Y:S01]  /*0ea0*/  LDS R14, [R2+0x3500] ;  /* 0x00350000020e7984 */ /* 0x000e220000000800 */
[----:B---3--:R-:W-:-:S03]  /*0eb0*/  FFMA R33, R33, R5, R12 ;  /* 0x0000000521217223 */ /* 0x008fc6000000000c */
[----:B------:R-:W-:Y:S01]  /*0ec0*/  LDS R12, [R2+0x2500] ;  /* 0x00250000020c7984 */ /* 0x000fe20000000800 */
[-C--:B-1----:R-:W-:Y:S01]  /*0ed0*/  FFMA R29, R29, R5.reuse, R28 ;  /* 0x000000051d1d7223 */ /* 0x082fe2000000001c */
[----:B------:R-:W-:Y:S02]  /*0ee0*/  FFMA R5, R37, R5, R4 ;  /* 0x0000000525057223 */ /* 0x000fe40000000004 */
[----:B------:R-:W-:Y:S04]  /*0ef0*/  LDS R28, [R2+0x500] ;  /* 0x00050000021c7984 */ /* 0x000fe80000000800 */
[----:B------:R-:W1:Y:S01]  /*0f00*/  LDS R4, [R2+0x5500] ;  /* 0x0055000002047984 */ /* 0x000e620000000800 */
[-C--:B--2---:R-:W-:Y:S01]  /*0f10*/  FFMA R30, R30, R6.reuse, R13 ;  /* 0x000000061e1e7223 */ /* 0x084fe2000000000d */
[----:B------:R-:W-:-:S02]  /*0f20*/  FFMA R32, R32, R6, R33 ;  /* 0x0000000620207223 */ /* 0x000fc40000000021 */
[----:B------:R-:W2:Y:S04]  /*0f30*/  LDS R13, [R2+0x580] ;  /* 0x00058000020d7984 */ /* 0x000ea80000000800 */
[----:B------:R-:W3:Y:S04]  /*0f40*/  LDS R33, [R2+0x3580] ;  /* 0x0035800002217984 */ /* 0x000ee80000000800 */
[----:B------:R-:W-:Y:S01]  /*0f50*/  LDS R37, [R2+0x5580] ;  /* 0x0055800002257984 */ /* 0x000fe20000000800 */
[----:B0-----:R-:W-:-:S03]  /*0f60*/  FFMA R14, R14, R6, R31 ;  /* 0x000000060e0e7223 */ /* 0x001fc6000000001f */
[----:B------:R-:W0:Y:S01]  /*0f70*/  LDS R31, [R2+0x2580] ;  /* 0x00258000021f7984 */ /* 0x000e220000000800 */
[----:B-1----:R-:W-:-:S03]  /*0f80*/  FFMA R4, R4, R6, R35 ;  /* 0x0000000604047223 */ /* 0x002fc60000000023 */
[----:B------:R-:W1:Y:S01]  /*0f90*/  LDS R35, [R2+0x4580] ;  /* 0x0045800002237984 */ /* 0x000e620000000800 */
[-C--:B------:R-:W-:Y:S01]  /*0fa0*/  FFMA R28, R28, R6.reuse, R15 ;  /* 0x000000061c1c7223 */ /* 0x080fe2000000000f */
[-C--:B------:R-:W-:Y:S01]  /*0fb0*/  FFMA R12, R12, R6.reuse, R29 ;  /* 0x000000060c0c7223 */ /* 0x080fe2000000001d */
[----:B------:R-:W-:Y:S01]  /*0fc0*/  FFMA R6, R34, R6, R5 ;  /* 0x0000000622067223 */ /* 0x000fe20000000005 */
[----:B------:R-:W4:Y:S01]  /*0fd0*/  LDS R29, [R2+0x1580] ;  /* 0x00158000021d7984 */ /* 0x000f220000000800 */
[-C--:B--2---:R-:W-:Y:S01]  /*0fe0*/  FFMA R5, R13, R7.reuse, R28 ;  /* 0x000000070d057223 */ /* 0x084fe2000000001c */
[-C--:B---3--:R-:W-:Y:S02]  /*0ff0*/  FFMA R33, R33, R7.reuse, R14 ;  /* 0x0000000721217223 */ /* 0x088fe4000000000e */
[----:B------:R-:W2:Y:S04]  /*1000*/  LDS R28, [R2+0x6580] ;  /* 0x00658000021c7984 */ /* 0x000ea80000000800 */
[----:B------:R-:W-:Y:S01]  /*1010*/  LDS R34, [R2+0x1600] ;  /* 0x0016000002227984 */ /* 0x000fe20000000800 */
[----:B0-----:R-:W-:-:S03]  /*1020*/  FFMA R31, R31, R7, R12 ;  /* 0x000000071f1f7223 */ /* 0x001fc6000000000c */
[----:B------:R-:W0:Y:S01]  /*1030*/  LDS.128 R12, [R8+0x30] ;  /* 0x00003000080c7984 */ /* 0x000e220000000c00 */
[----:B-1----:R-:W-:-:S03]  /*1040*/  FFMA R35, R35, R7, R32 ;  /* 0x0000000723237223 */ /* 0x002fc60000000020 */
[----:B------:R-:W1:Y:S01]  /*1050*/  LDS R32, [R2+0x600] ;  /* 0x0006000002207984 */ /* 0x000e620000000800 */
[-C--:B------:R-:W-:Y:S01]  /*1060*/  FFMA R37, R37, R7.reuse, R4 ;  /* 0x0000000725257223 */ /* 0x080fe20000000004 */
[-C--:B----4-:R-:W-:Y:S02]  /*1070*/  FFMA R29, R29, R7.reuse, R30 ;  /* 0x000000071d1d7223 */ /* 0x090fe4000000001e */
[----:B------:R-:W3:Y:S01]  /*1080*/  LDS R4, [R2+0x3600] ;  /* 0x0036000002047984 */ /* 0x000ee20000000800 */
[----:B--2---:R-:W-:-:S03]  /*1090*/  FFMA R7, R28, R7, R6 ;  /* 0x000000071c077223 */ /* 0x004fc60000000006 */
[----:B------:R-:W2:Y:S04]  /*10a0*/  LDS R28, [R2+0x2600] ;  /* 0x00260000021c7984 */ /* 0x000ea80000000800 */
[----:B------:R-:W4:Y:S04]  /*10b0*/  LDS R6, [R2+0x4600] ;  /* 0x0046000002067984 */ /* 0x000f280000000800 */
[----:B------:R-:W5:Y:S01]  /*10c0*/  LDS R30, [R2+0x5600] ;  /* 0x00560000021e7984 */ /* 0x000f620000000800 */
[----:B0-----:R-:W-:-:S03]  /*10d0*/  FFMA R34, R12, R34, R29 ;  /* 0x000000220c227223 */ /* 0x001fc6000000001d */
[----:B------:R-:W-:Y:S01]  /*10e0*/  LDS R29, [R2+0x1680] ;  /* 0x00168000021d7984 */ /* 0x000fe20000000800 */
[----:B-1----:R-:W-:-:S03]  /*10f0*/  FFMA R32, R12, R32, R5 ;  /* 0x000000200c207223 */ /* 0x002fc60000000005 */
[----:B------:R-:W0:Y:S01]  /*1100*/  LDS R5, [R2+0x680] ;  /* 0x0006800002057984 */ /* 0x000e220000000800 */
[----:B---3--:R-:W-:-:S03]  /*1110*/  FFMA R4, R12, R4, R33 ;  /* 0x000000040c047223 */ /* 0x008fc60000000021 */
[----:B------:R-:W1:Y:S01]  /*1120*/  LDS R33, [R2+0x4680] ;  /* 0x0046800002217984 */ /* 0x000e620000000800 */
[----:B--2---:R-:W-:-:S03]  /*1130*/  FFMA R28, R12, R28, R31 ;  /* 0x0000001c0c1c7223 */ /* 0x004fc6000000001f */
[----:B------:R-:W2:Y:S01]  /*1140*/  LDS R31, [R2+0x3680] ;  /* 0x00368000021f7984 */ /* 0x000ea20000000800 */
[----:B----4-:R-:W-:-:S03]  /*1150*/  FFMA R6, R12, R6, R35 ;  /* 0x000000060c067223 */ /* 0x010fc60000000023 */
[----:B------:R-:W3:Y:S01]  /*1160*/  LDS R35, [R2+0x5680] ;  /* 0x0056800002237984 */ /* 0x000ee20000000800 */
[C---:B-----5:R-:W-:Y:S01]  /*1170*/  FFMA R30, R12.reuse, R30, R37 ;  /* 0x0000001e0c1e7223 */ /* 0x060fe20000000025 */
[----:B------:R-:W-:Y:S02]  /*1180*/  FFMA R12, R12, R36, R7 ;  /* 0x000000240c0c7223 */ /* 0x000fe40000000007 */
[----:B------:R-:W-:Y:S04]  /*1190*/  LDS R37, [R2+0x6680] ;  /* 0x0066800002257984 */ /* 0x000fe80000000800 */
[----:B------:R-:W-:Y:S01]  /*11a0*/  LDS R36, [R2+0x6800] ;  /* 0x0068000002247984 */ /* 0x000fe20000000800 */
[-C--:B0-----:R-:W-:Y:S01]  /*11b0*/  FFMA R7, R5, R13.reuse, R32 ;  /* 0x0000000d05077223 */ /* 0x081fe20000000020 */
[----:B------:R-:W-:-:S02]  /*11c0*/  FFMA R5, R29, R13, R34 ;  /* 0x0000000d1d057223 */ /* 0x000fc40000000022 */
[----:B------:R-:W-:Y:S04]  /*11d0*/  LDS R32, [R2+0x4700] ;  /* 0x0047000002207984 */ /* 0x000fe80000000800 */
[----:B------:R-:W0:Y:S01]  /*11e0*/  LDS R29, [R2+0x2680] ;  /* 0x00268000021d7984 */ /* 0x000e220000000800 */
[-C--:B-1----:R-:W-:Y:S01]  /*11f0*/  FFMA R33, R33, R13.reuse, R6 ;  /* 0x0000000d21217223 */ /* 0x082fe20000000006 */
[-C--:B--2---:R-:W-:Y:S02]  /*1200*/  FFMA R31, R31, R13.reuse, R4 ;  /* 0x0000000d1f1f7223 */ /* 0x084fe40000000004 */
[----:B------:R-:W1:Y:S01]  /*1210*/  LDS R6, [R2+0x1700] ;  /* 0x0017000002067984 */ /* 0x000e620000000800 */
[----:B---3--:R-:W-:-:S03]  /*1220*/  FFMA R35, R35, R13, R30 ;  /* 0x0000000d23237223 */ /* 0x008fc6000000001e */
[----:B------:R-:W2:Y:S04]  /*1230*/  LDS R30, [R2+0x2700] ;  /* 0x00270000021e7984 */ /* 0x000ea80000000800 */
[----:B------:R-:W3:Y:S04]  /*1240*/  LDS R4, [R2+0x700] ;  /* 0x0007000002047984 */ /* 0x000ee80000000800 */
[----:B------:R-:W-:Y:S01]  /*1250*/  LDS R34, [R2+0x6700] ;  /* 0x0067000002227984 */ /* 0x000fe20000000800 */
[-C--:B0-----:R-:W-:Y:S01]  /*1260*/  FFMA R29, R29, R13.reuse, R28 ;  /* 0x0000000d1d1d7223 */ /* 0x081fe2000000001c */
[----:B------:R-:W-:-:S02]  /*1270*/  FFMA R13, R37, R13, R12 ;  /* 0x0000000d250d7223 */ /* 0x000fc4000000000c */
[----:B------:R-:W-:Y:S04]  /*1280*/  LDS R28, [R2+0x3700] ;  /* 0x00370000021c7984 */ /* 0x000fe80000000800 */
[----:B------:R-:W0:Y:S01]  /*1290*/  LDS R12, [R2+0x5700] ;  /* 0x00570000020c7984 */ /* 0x000e220000000800 */
[-C--:B------:R-:W-:Y:S01]  /*12a0*/  FFMA R32, R32, R14.reuse, R33 ;  /* 0x0000000e20207223 */ /* 0x080fe20000000021 */
[-C--:B-1----:R-:W-:Y:S01]  /*12b0*/  FFMA R6, R6, R14.reuse, R5 ;  /* 0x0000000e06067223 */ /* 0x082fe20000000005 */
[-C--:B--2---:R-:W-:Y:S01]  /*12c0*/  FFMA R30, R30, R14.reuse, R29 ;  /* 0x0000000e1e1e7223 */ /* 0x084fe2000000001d */
[----:B------:R-:W1:Y:S04]  /*12d0*/  LDS R33, [R2+0x3780] ;  /* 0x0037800002217984 */ /* 0x000e680000000800 */
[----:B------:R-:W2:Y:S04]  /*12e0*/  LDS R5, [R2+0x780] ;  /* 0x0007800002057984 */ /* 0x000ea80000000800 */
[----:B------:R-:W4:Y:S01]  /*12f0*/  LDS R29, [R2+0x1780] ;  /* 0x00178000021d7984 */ /* 0x000f220000000800 */
[----:B---3--:R-:W-:-:S03]  /*1300*/  FFMA R4, R4, R14, R7 ;  /* 0x0000000e04047223 */ /* 0x008fc60000000007 */
[----:B------:R-:W-:Y:S01]  /*1310*/  LDS R37, [R2+0x5780] ;  /* 0x0057800002257984 */ /* 0x000fe20000000800 */
[----:B0-----:R-:W-:-:S03]  /*1320*/  FFMA R12, R12, R14, R35 ;  /* 0x0000000e0c0c7223 */ /* 0x001fc60000000023 */
[----:B------:R-:W0:Y:S01]  /*1330*/  LDS R35, [R2+0x4780] ;  /* 0x0047800002237984 */ /* 0x000e220000000800 */
[-C--:B------:R-:W-:Y:S01]  /*1340*/  FFMA R28, R28, R14.reuse, R31 ;  /* 0x0000000e1c1c7223 */ /* 0x080fe2000000001f */
[----:B------:R-:W-:Y:S02]  /*1350*/  FFMA R14, R34, R14, R13 ;  /* 0x0000000e220e7223 */ /* 0x000fe4000000000d */
[----:B------:R-:W3:Y:S01]  /*1360*/  LDS R31, [R2+0x2780] ;  /* 0x00278000021f7984 */ /* 0x000ee20000000800 */
[-C--:B-1----:R-:W-:Y:S01]  /*1370*/  FFMA R33, R33, R15.reuse, R28 ;  /* 0x0000000f21217223 */ /* 0x082fe2000000001c */
[-C--:B--2---:R-:W-:Y:S02]  /*1380*/  FFMA R13, R5, R15.reuse, R4 ;  /* 0x0000000f050d7223 */ /* 0x084fe40000000004 */
[----:B------:R-:W1:Y:S01]  /*1390*/  LDS R28, [R2+0x6780] ;  /* 0x00678000021c7984 */ /* 0x000e620000000800 */
[----:B----4-:R-:W-:-:S03]  /*13a0*/  FFMA R29, R29, R15, R6 ;  /* 0x0000000f1d1d7223 */ /* 0x010fc60000000006 */
[----:B------:R-:W-:Y:S04]  /*13b0*/  LDS.128 R4, [R8+0x40] ;  /* 0x0000400008047984 */ /* 0x000fe80000000c00 */
[----:B------:R-:W2:Y:S01]  /*13c0*/  LDS R34, [R2+0x1800] ;  /* 0x0018000002227984 */ /* 0x000ea20000000800 */
[----:B0-----:R-:W-:-:S03]  /*13d0*/  FFMA R35, R35, R15, R32 ;  /* 0x0000000f23237223 */ /* 0x001fc60000000020 */
[----:B------:R-:W0:Y:S01]  /*13e0*/  LDS R32, [R2+0x800] ;  /* 0x0008000002207984 */ /* 0x000e220000000800 */
[-C--:B------:R-:W-:Y:S01]  /*13f0*/  FFMA R37, R37, R15.reuse, R12 ;  /* 0x0000000f25257223 */ /* 0x080fe2000000000c */
[-C--:B---3--:R-:W-:Y:S02]  /*1400*/  FFMA R31, R31, R15.reuse, R30 ;  /* 0x0000000f1f1f7223 */ /* 0x088fe4000000001e */
[----:B------:R-:W3:Y:S01]  /*1410*/  LDS R12, [R2+0x4800] ;  /* 0x00480000020c7984 */ /* 0x000ee20000000800 */
[----:B-1----:R-:W-:-:S03]  /*1420*/  FFMA R15, R28, R15, R14 ;  /* 0x0000000f1c0f7223 */ /* 0x002fc6000000000e */
[----:B------:R-:W1:Y:S04]  /*1430*/  LDS R28, [R2+0x2800] ;  /* 0x00280000021c7984 */ /* 0x000e680000000800 */
[----:B------:R-:W4:Y:S01]  /*1440*/  LDS R14, [R2+0x3800] ;  /* 0x00380000020e7984 */ /* 0x000f220000000800 */
[----:B--2---:R-:W-:-:S03]  /*1450*/  FFMA R34, R4, R34, R29 ;  /* 0x0000002204227223 */ /* 0x004fc6000000001d */
[----:B------:R-:W2:Y:S04]  /*1460*/  LDS R30, [R2+0x5800] ;  /* 0x00580000021e7984 */ /* 0x000ea80000000800 */
[----:B------:R-:W-:Y:S01]  /*1470*/  LDS R29, [R2+0x1880] ;  /* 0x00188000021d7984 */ /* 0x000fe20000000800 */
[----:B0-----:R-:W-:-:S03]  /*1480*/  FFMA R32, R4, R32, R13 ;  /* 0x0000002004207223 */ /* 0x001fc6000000000d */
[----:B------:R-:W0:Y:S01]  /*1490*/  LDS R13, [R2+0x880] ;  /* 0x00088000020d7984 */ /* 0x000e220000000800 */
[----:B---3--:R-:W-:-:S03]  /*14a0*/  FFMA R12, R4, R12, R35 ;  /* 0x0000000c040c7223 */ /* 0x008fc60000000023 */
[----:B------:R-:W3:Y:S01]  /*14b0*/  LDS R35, [R2+0x5880] ;  /* 0x0058800002237984 */ /* 0x000ee20000000800 */
[----:B-1----:R-:W-:-:S03]  /*14c0*/  FFMA R28, R4, R28, R31 ;  /* 0x0000001c041c7223 */ /* 0x002fc6000000001f */
[----:B------:R-:W1:Y:S01]  /*14d0*/  LDS R31, [R2+0x3880] ;  /* 0x00388000021f7984 */ /* 0x000e620000000800 */
[----:B----4-:R-:W-:-:S03]  /*14e0*/  FFMA R14, R4, R14, R33 ;  /* 0x0000000e040e7223 */ /* 0x010fc60000000021 */
[----:B------:R-:W4:Y:S01]  /*14f0*/  LDS R33, [R2+0x4880] ;  /* 0x0048800002217984 */ /* 0x000f220000000800 */
[C---:B--2---:R-:W-:Y:S01]  /*1500*/  FFMA R30, R4.reuse, R30, R37 ;  /* 0x0000001e041e7223 */ /* 0x044fe20000000025 */
[----:B------:R-:W-:Y:S02]  /*1510*/  FFMA R4, R4, R36, R15 ;  /* 0x0000002404047223 */ /* 0x000fe4000000000f */
[----:B------:R-:W-:Y:S04]  /*1520*/  LDS R37, [R2+0x6880] ;  /* 0x0068800002257984 */ /* 0x000fe80000000800 */
[----:B------:R-:W-:Y:S01]  /*1530*/  LDS R36, [R2+0x6a00] ;  /* 0x006a000002247984 */ /* 0x000fe20000000800 */
[-C--:B0-----:R-:W-:Y:S01]  /*1540*/  FFMA R15, R13, R5.reuse, R32 ;  /* 0x000000050d0f7223 */ /* 0x081fe20000000020 */
[----:B------:R-:W-:-:S02]  /*1550*/  FFMA R13, R29, R5, R34 ;  /* 0x000000051d0d7223 */ /* 0x000fc40000000022 */
[----:B------:R-:W-:Y:S04]  /*1560*/  LDS R32, [R2+0x4900] ;  /* 0x0049000002207984 */ /* 0x000fe80000000800 */
[----:B------:R-:W0:Y:S01]  /*1570*/  LDS R29, [R2+0x2880] ;  /* 0x00288000021d7984 */ /* 0x000e220000000800 */
[-C--:B---3--:R-:W-:Y:S01]  /*1580*/  FFMA R35, R35, R5.reuse, R30 ;  /* 0x0000000523237223 */ /* 0x088fe2000000001e */
[-C--:B-1----:R-:W-:Y:S02]  /*1590*/  FFMA R31, R31, R5.reuse, R14 ;  /* 0x000000051f1f7223 */ /* 0x082fe4000000000e */
[----:B------:R-:W1:Y:S01]  /*15a0*/  LDS R30, [R2+0x1900] ;  /* 0x00190000021e7984 */ /* 0x000e620000000800 */
[----:B----4-:R-:W-:-:S03]  /*15b0*/  FFMA R33, R33, R5, R12 ;  /* 0x0000000521217223 */ /* 0x010fc6000000000c */
[----:B------:R-:W2:Y:S04]  /*15c0*/  LDS R14, [R2+0x2900] ;  /* 0x00290000020e7984 */ /* 0x000ea80000000800 */
[----:B------:R-:W-:Y:S04]  /*15d0*/  LDS R12, [R2+0x900] ;  /* 0x00090000020c7984 */ /* 0x000fe80000000800 */
[----:B------:R-:W-:Y:S01]  /*15e0*/  LDS R34, [R2+0x6900] ;  /* 0x0069000002227984 */ /* 0x000fe20000000800 */
[----:B0-----:R-:W-:-:S03]  /*15f0*/  FFMA R29, R29, R5, R28 ;  /* 0x000000051d1d7223 */ /* 0x001fc6000000001c */
[----:B------:R-:W0:Y:S01]  /*1600*/  LDS R28, [R2+0x3900] ;  /* 0x00390000021c7984 */ /* 0x000e220000000800 */
[----:B------:R-:W-:Y:S01]  /*1610*/  FFMA R5, R37, R5, R4 ;  /* 0x0000000525057223 */ /* 0x000fe20000000004 */
[-C--:B------:R-:W-:Y:S02]  /*1620*/  FFMA R32, R32, R6.reuse, R33 ;  /* 0x0000000620207223 */ /* 0x080fe40000000021 */
[----:B------:R-:W3:Y:S04]  /*1630*/  LDS R4, [R2+0x5900] ;  /* 0x0059000002047984 */ /* 0x000ee80000000800 */
[----:B------:R-:W4:Y:S01]  /*1640*/  LDS R33, [R2+0x3980] ;  /* 0x0039800002217984 */ /* 0x000f220000000800 */
[-C--:B-1----:R-:W-:Y:S01]  /*1650*/  FFMA R30, R30, R6.reuse, R13 ;  /* 0x000000061e1e7223 */ /* 0x082fe2000000000d */
[----:B--2---:R-:W-:-:S02]  /*1660*/  FFMA R14, R14, R6, R29 ;  /* 0x000000060e0e7223 */ /* 0x004fc4000000001d */
[----:B------:R-:W1:Y:S04]  /*1670*/  LDS R13, [R2+0x980] ;  /* 0x00098000020d7984 */ /* 0x000e680000000800 */
[----:B------:R-:W2:Y:S04]  /*1680*/  LDS R29, [R2+0x1980] ;  /* 0x00198000021d7984 */ /* 0x000ea80000000800 */
[----:B------:R-:W5:Y:S01]  /*1690*/  LDS R37, [R2+0x5980] ;  /* 0x0059800002257984 */ /* 0x000f620000000800 */
[----:B0-----:R-:W-:-:S03]  /*16a0*/  FFMA R28, R28, R6, R31 ;  /* 0x000000061c1c7223 */ /* 0x001fc6000000001f */
[----:B------:R-:W0:Y:S01]  /*16b0*/  LDS R31, [R2+0x2980] ;  /* 0x00298000021f7984 */ /* 0x000e220000000800 */
[----:B---3--:R-:W-:-:S03]  /*16c0*/  FFMA R4, R4, R6, R35 ;  /* 0x0000000604047223 */ /* 0x008fc60000000023 */
[----:B------:R-:W3:Y:S01]  /*16d0*/  LDS R35, [R2+0x4980] ;  /* 0x0049800002237984 */ /* 0x000ee20000000800 */
[----:B----4-:R-:W-:-:S03]  /*16e0*/  FFMA R33, R33, R7, R28 ;  /* 0x0000000721217223 */ /* 0x010fc6000000001c */
[----:B------:R-:W4:Y:S01]  /*16f0*/  LDS R28, [R2+0x6980] ;  /* 0x00698000021c7984 */ /* 0x000f220000000800 */
[-C--:B------:R-:W-:Y:S01]  /*1700*/  FFMA R12, R12, R6.reuse, R15 ;  /* 0x000000060c0c7223 */ /* 0x080fe2000000000f */
[----:B------:R-:W-:Y:S02]  /*1710*/  FFMA R6, R34, R6, R5 ;  /* 0x0000000622067223 */ /* 0x000fe40000000005 */
[----:B------:R-:W-:Y:S01]  /*1720*/  LDS R34, [R2+0x1a00] ;  /* 0x001a000002227984 */ /* 0x000fe20000000800 */
[-C--:B-1----:R-:W-:Y:S01]  /*1730*/  FFMA R5, R13, R7.reuse, R12 ;  /* 0x000000070d057223 */ /* 0x082fe2000000000c */
[-C--:B--2---:R-:W-:Y:S02]  /*1740*/  FFMA R29, R29, R7.reuse, R30 ;  /* 0x000000071d1d7223 */ /* 0x084fe4000000001e */
[----:B------:R-:W-:Y:S01]  /*1750*/  LDS R30, [R2+0x5a00] ;  /* 0x005a0000021e7984 */ /* 0x000fe20000000800 */
[----:B-----5:R-:W-:-:S03]  /*1760*/  FFMA R37, R37, R7, R4 ;  /* 0x0000000725257223 */ /* 0x020fc60000000004 */
[----:B------:R-:W-:Y:S01]  /*1770*/  LDS R4, [R2+0x3a00] ;  /* 0x003a000002047984 */ /* 0x000fe20000000800 */
[----:B0-----:R-:W-:-:S03]  /*1780*/  FFMA R31, R31, R7, R14 ;  /* 0x000000071f1f7223 */ /* 0x001fc6000000000e */
[----:B------:R-:W0:Y:S01]  /*1790*/  LDS.128 R12, [R8+0x50] ;  /* 0x00005000080c7984 */ /* 0x000e220000000c00 */
[----:B---3--:R-:W-:-:S03]  /*17a0*/  FFMA R35, R35, R7, R32 ;  /* 0x0000000723237223 */ /* 0x008fc60000000020 */
[----:B------:R-:W1:Y:S01]  /*17b0*/  LDS R32, [R2+0xa00] ;  /* 0x000a000002207984 */ /* 0x000e620000000800 */
[----:B----4-:R-:W-:-:S03]  /*17c0*/  FFMA R7, R28, R7, R6 ;  /* 0x000000071c077223 */ /* 0x010fc60000000006 */
[----:B------:R-:W2:Y:S04]  /*17d0*/  LDS R28, [R2+0x2a00] ;  /* 0x002a0000021c7984 */ /* 0x000ea80000000800 */
[----:B------:R-:W3:Y:S01]  /*17e0*/  LDS R6, [R2+0x4a00] ;  /* 0x004a000002067984 */ /* 0x000ee20000000800 */
[C---:B0-----:R-:W-:Y:S01]  /*17f0*/  FFMA R34, R12.reuse, R34, R29 ;  /* 0x000000220c227223 */ /* 0x041fe2000000001d */
[C---:B------:R-:W-:Y:S01]  /*1800*/  FFMA R4, R12.reuse, R4, R33 ;  /* 0x000000040c047223 */ /* 0x040fe20000000021 */
[C---:B------:R-:W-:Y:S01]  /*1810*/  FFMA R30, R12.reuse, R30, R37 ;  /* 0x0000001e0c1e7223 */ /* 0x040fe20000000025 */
[----:B------:R-:W0:Y:S01]  /*1820*/  LDS R29, [R2+0x4a80] ;  /* 0x004a8000021d7984 */ /* 0x000e220000000800 */
[----:B-1----:R-:W-:-:S03]  /*1830*/  FFMA R32, R12, R32, R5 ;  /* 0x000000200c207223 */ /* 0x002fc60000000005 */
[----:B------:R-:W-:Y:S01]  /*1840*/  LDS R33, [R2+0x1a80] ;  /* 0x001a800002217984 */ /* 0x000fe20000000800 */
[----:B--2---:R-:W-:-:S03]  /*1850*/  FFMA R28, R12, R28, R31 ;  /* 0x0000001c0c1c7223 */ /* 0x004fc6000000001f */
[----:B------:R-:W1:Y:S01]  /*1860*/  LDS R31, [R2+0x2a80] ;  /* 0x002a8000021f7984 */ /* 0x000e620000000800 */
[C---:B---3--:R-:W-:Y:S01]  /*1870*/  FFMA R6, R12.reuse, R6, R35 ;  /* 0x000000060c067223 */ /* 0x048fe20000000023 */
        /* <DEDUP_REMOVED lines=14> */
[-C--:B------:R-:W-:Y:S01]  /*1960*/  FFMA R33, R33, R13.reuse, R34 ;  /* 0x0000000d21217223 */ /* 0x080fe20000000022 */
[-C--:B----4-:R-:W-:Y:S02]  /*1970*/  FFMA R5, R5, R13.reuse, R30 ;  /* 0x0000000d05057223 */ /* 0x090fe4000000001e */
[----:B------:R-:W4:Y:S01]  /*1980*/  LDS R30, [R2+0x3b00] ;  /* 0x003b0000021e7984 */ /* 0x000f220000000800 */
[----:B-----5:R-:W-:-:S03]  /*1990*/  FFMA R13, R37, R13, R12 ;  /* 0x0000000d250d7223 */ /* 0x020fc6000000000c */
[----:B------:R-:W5:Y:S04]  /*19a0*/  LDS R12, [R2+0x5b00] ;  /* 0x005b0000020c7984 */ /* 0x000f680000000800 */
        /* <DEDUP_REMOVED lines=10> */
[-C--:B----4-:R-:W-:Y:S01]  /*1a50*/  FFMA R30, R30, R14.reuse, R7 ;  /* 0x0000000e1e1e7223 */ /* 0x090fe20000000007 */
[-C--:B-----5:R-:W-:Y:S01]  /*1a60*/  FFMA R12, R12, R14.reuse, R5 ;  /* 0x0000000e0c0c7223 */ /* 0x0a0fe20000000005 */
[----:B------:R-:W-:Y:S02]  /*1a70*/  FFMA R14, R34, R14, R13 ;  /* 0x0000000e220e7223 */ /* 0x000fe4000000000d */
[----:B------:R-:W4:Y:S01]  /*1a80*/  LDS R13, [R2+0x5b80] ;  /* 0x005b8000020d7984 */ /* 0x000f220000000800 */
[-C--:B0-----:R-:W-:Y:S01]  /*1a90*/  FFMA R33, R33, R15.reuse, R28 ;  /* 0x0000000f21217223 */ /* 0x081fe2000000001c */
[-C--:B-1----:R-:W-:Y:S02]  /*1aa0*/  FFMA R31, R31, R15.reuse, R6 ;  /* 0x0000000f1f1f7223 */ /* 0x082fe40000000006 */
[----:B------:R-:W0:Y:S01]  /*1ab0*/  LDS R28, [R2+0x6b80] ;  /* 0x006b8000021c7984 */ /* 0x000e220000000800 */
[-C--:B--2---:R-:W-:Y:S01]  /*1ac0*/  FFMA R29, R29, R15.reuse, R4 ;  /* 0x0000000f1d1d7223 */ /* 0x084fe20000000004 */
[----:B------:R-:W-:-:S02]  /*1ad0*/  FFMA R37, R37, R15, R32 ;  /* 0x0000000f25257223 */ /* 0x000fc40000000020 */
[----:B------:R-:W-:Y:S01]  /*1ae0*/  LDS.128 R4, [R8+0x60] ;  /* 0x0000600008047984 */ /* 0x000fe20000000c00 */
[----:B---3--:R-:W-:-:S03]  /*1af0*/  FFMA R35, R35, R15, R30 ;  /* 0x0000000f23237223 */ /* 0x008fc6000000001e */
[----:B------:R-:W1:Y:S04]  /*1b00*/  LDS R30, [R2+0xc00] ;  /* 0x000c0000021e7984 */ /* 0x000e680000000800 */
[----:B------:R-:W2:Y:S04]  /*1b10*/  LDS R32, [R2+0x1c00] ;  /* 0x001c000002207984 */ /* 0x000ea80000000800 */
[----:B------:R-:W3:Y:S01]  /*1b20*/  LDS R34, [R2+0x2c00] ;  /* 0x002c000002227984 */ /* 0x000ee20000000800 */
[----:B----4-:R-:W-:-:S03]  /*1b30*/  FFMA R13, R13, R15, R12 ;  /* 0x0000000f0d0d7223 */ /* 0x010fc6000000000c */
[----:B------:R-:W4:Y:S01]  /*1b40*/  LDS R12, [R2+0x5c00] ;  /* 0x005c0000020c7984 */ /* 0x000f220000000800 */
[----:B0-----:R-:W-:-:S03]  /*1b50*/  FFMA R15, R28, R15, R14 ;  /* 0x0000000f1c0f7223 */ /* 0x001fc6000000000e */
[----:B------:R-:W0:Y:S04]  /*1b60*/  LDS R14, [R2+0x3c00] ;  /* 0x003c0000020e7984 */ /* 0x000e280000000800 */
[----:B------:R-:W5:Y:S01]  /*1b70*/  LDS R28, [R2+0x4c00] ;  /* 0x004c0000021c7984 */ /* 0x000f620000000800 */
        /* <DEDUP_REMOVED lines=8> */
[----:B0-----:R-:W-:-:S03]  /*1c00*/  FFMA R14, R4, R14, R35 ;  /* 0x0000000e040e7223 */ /* 0x001fc60000000023 */
[----:B------:R-:W0:Y:S01]  /*1c10*/  LDS R35, [R2+0xc80] ;  /* 0x000c800002237984 */ /* 0x000e220000000800 */
[C---:B-----5:R-:W-:Y:S01]  /*1c20*/  FFMA R28, R4.reuse, R28, R37 ;  /* 0x0000001c041c7223 */ /* 0x060fe20000000025 */
[----:B------:R-:W-:Y:S02]  /*1c30*/  FFMA R4, R4, R36, R15 ;  /* 0x0000002404047223 */ /* 0x000fe4000000000f */
[----:B------:R-:W-:Y:S01]  /*1c40*/  LDS R37, [R2+0x6c80] ;  /* 0x006c800002257984 */ /* 0x000fe20000000800 */
[----:B-1----:R-:W-:-:S03]  /*1c50*/  FFMA R15, R29, R5, R32 ;  /* 0x000000051d0f7223 */ /* 0x002fc60000000020 */
[----:B------:R-:W-:Y:S04]  /*1c60*/  LDS R36, [R2+0x3d00] ;  /* 0x003d000002247984 */ /* 0x000fe80000000800 */
[----:B------:R-:W1:Y:S01]  /*1c70*/  LDS R29, [R2+0x3c80] ;  /* 0x003c8000021d7984 */ /* 0x000e620000000800 */
[-C--:B--2---:R-:W-:Y:S01]  /*1c80*/  FFMA R31, R31, R5.reuse, R28 ;  /* 0x000000051f1f7223 */ /* 0x084fe2000000001c */
[-C--:B---3--:R-:W-:Y:S02]  /*1c90*/  FFMA R33, R33, R5.reuse, R12 ;  /* 0x0000000521217223 */ /* 0x088fe4000000000c */
[----:B------:R-:W2:Y:S01]  /*1ca0*/  LDS R28, [R2+0x2d00] ;  /* 0x002d0000021c7984 */ /* 0x000ea20000000800 */
[----:B----4-:R-:W-:-:S03]  /*1cb0*/  FFMA R13, R13, R5, R34 ;  /* 0x000000050d0d7223 */ /* 0x010fc60000000022 */
[----:B------:R-:W3:Y:S04]  /*1cc0*/  LDS R32, [R2+0x4d00] ;  /* 0x004d000002207984 */ /* 0x000ee80000000800 */
[----:B------:R-:W-:Y:S01]  /*1cd0*/  LDS R34, [R2+0x6d00] ;  /* 0x006d000002227984 */ /* 0x000fe20000000800 */
[----:B0-----:R-:W-:-:S03]  /*1ce0*/  FFMA R35, R35, R5, R30 ;  /* 0x0000000523237223 */ /* 0x001fc6000000001e */
[----:B------:R-:W-:Y:S01]  /*1cf0*/  LDS R30, [R2+0xd00] ;  /* 0x000d0000021e7984 */ /* 0x000fe20000000800 */
[-C--:B-1----:R-:W-:Y:S01]  /*1d00*/  FFMA R29, R29, R5.reuse, R14 ;  /* 0x000000051d1d7223 */ /* 0x082fe2000000000e */
[----:B------:R-:W-:Y:S02]  /*1d10*/  FFMA R5, R37, R5, R4 ;  /* 0x0000000525057223 */ /* 0x000fe40000000004 */
[----:B------:R-:W-:Y:S04]  /*1d20*/  LDS R14, [R2+0x1d00] ;  /* 0x001d0000020e7984 */ /* 0x000fe80000000800 */
[----:B------:R-:W0:Y:S01]  /*1d30*/  LDS R4, [R2+0x5d00] ;  /* 0x005d000002047984 */ /* 0x000e220000000800 */
[-C--:B--2---:R-:W-:Y:S01]  /*1d40*/  FFMA R28, R28, R6.reuse, R13 ;  /* 0x000000061c1c7223 */ /* 0x084fe2000000000d */
[----:B---3--:R-:W-:-:S02]  /*1d50*/  FFMA R32, R32, R6, R31 ;  /* 0x0000000620207223 */ /* 0x008fc4000000001f */
[----:B------:R-:W-:Y:S04]  /*1d60*/  LDS R31, [R2+0x1d80] ;  /* 0x001d8000021f7984 */ /* 0x000fe80000000800 */
[----:B------:R-:W-:Y:S01]  /*1d70*/  LDS R37, [R2+0x4d80] ;  /* 0x004d800002257984 */ /* 0x000fe20000000800 */
[----:B0-----:R-:W-:-:S03]  /*1d80*/  FFMA R4, R4, R6, R33 ;  /* 0x0000000604047223 */ /* 0x001fc60000000021 */
[----:B------:R-:W0:Y:S01]  /*1d90*/  LDS R33, [R2+0x2d80] ;  /* 0x002d800002217984 */ /* 0x000e220000000800 */
[-C--:B------:R-:W-:Y:S01]  /*1da0*/  FFMA R12, R30, R6.reuse, R35 ;  /* 0x000000061e0c7223 */ /* 0x080fe20000000023 */
[-C--:B------:R-:W-:Y:S01]  /*1db0*/  FFMA R14, R14, R6.reuse, R15 ;  /* 0x000000060e0e7223 */ /* 0x080fe2000000000f */
[-C--:B------:R-:W-:Y:S01]  /*1dc0*/  FFMA R30, R36, R6.reuse, R29 ;  /* 0x00000006241e7223 */ /* 0x080fe2000000001d */
[----:B------:R-:W-:Y:S01]  /*1dd0*/  FFMA R6, R34, R6, R5 ;  /* 0x0000000622067223 */ /* 0x000fe20000000005 */
[----:B------:R-:W1:Y:S04]  /*1de0*/  LDS R29, [R2+0xd80] ;  /* 0x000d8000021d7984 */ /* 0x000e680000000800 */
[----:B------:R-:W2:Y:S04]  /*1df0*/  LDS R35, [R2+0x3d80] ;  /* 0x003d800002237984 */ /* 0x000ea80000000800 */
[----:B------:R-:W3:Y:S01]  /*1e00*/  LDS R5, [R2+0x5d80] ;  /* 0x005d800002057984 */ /* 0x000ee20000000800 */
[-C--:B0-----:R-:W-:Y:S01]  /*1e10*/  FFMA R33, R33, R7.reuse, R28 ;  /* 0x0000000721217223 */ /* 0x081fe2000000001c */
[----:B------:R-:W-:-:S02]  /*1e20*/  FFMA R31, R31, R7, R14 ;  /* 0x000000071f1f7223 */ /* 0x000fc4000000000e */
[----:B------:R-:W0:Y:S01]  /*1e30*/  LDS R28, [R2+0x6d80] ;  /* 0x006d8000021c7984 */ /* 0x000e220000000800 */
[-C--:B------:R-:W-:Y:S01]  /*1e40*/  FFMA R37, R37, R7.reuse, R32 ;  /* 0x0000000725257223 */ /* 0x080fe20000000020 */
[-C--:B-1----:R-:W-:Y:S02]  /*1e50*/  FFMA R29, R29, R7.reuse, R12 ;  /* 0x000000071d1d7223 */ /* 0x082fe4000000000c */
[----:B------:R-:W-:Y:S01]  /*1e60*/  LDS R32, [R2+0x1e00] ;  /* 0x001e000002207984 */ /* 0x000fe20000000800 */
[----:B--2---:R-:W-:-:S03]  /*1e70*/  FFMA R35, R35, R7, R30 ;  /* 0x0000000723237223 */ /* 0x004fc6000000001e */
[----:B------:R-:W-:Y:S01]  /*1e80*/  LDS.128 R12, [R8+0x70] ;  /* 0x00007000080c7984 */ /* 0x000fe20000000c00 */
[----:B---3--:R-:W-:-:S03]  /*1e90*/  FFMA R5, R5, R7, R4 ;  /* 0x0000000705057223 */ /* 0x008fc60000000004 */
[----:B------:R-:W-:Y:S04]  /*1ea0*/  LDS R30, [R2+0xe00] ;  /* 0x000e0000021e7984 */ /* 0x000fe80000000800 */
[----:B------:R-:W-:Y:S04]  /*1eb0*/  LDS R34, [R2+0x2e00] ;  /* 0x002e000002227984 */ /* 0x000fe80000000800 */
[----:B------:R-:W-:Y:S04]  /*1ec0*/  LDS R4, [R2+0x4e00] ;  /* 0x004e000002047984 */ /* 0x000fe80000000800 */
[----:B------:R-:W-:Y:S01]  /*1ed0*/  LDS R36, [R2+0x6e00] ;  /* 0x006e000002247984 */ /* 0x000fe20000000800 */
[----:B0-----:R-:W-:-:S03]  /*1ee0*/  FFMA R7, R28, R7, R6 ;  /* 0x000000071c077223 */ /* 0x001fc60000000006 */
[----:B------:R-:W0:Y:S04]  /*1ef0*/  LDS R28, [R2+0x3e00] ;  /* 0x003e0000021c7984 */ /* 0x000e280000000800 */
[----:B------:R-:W1:Y:S01]  /*1f00*/  LDS R6, [R2+0x5e00] ;  /* 0x005e000002067984 */ /* 0x000e620000000800 */
[----:B0-----:R-:W-:-:S03]  /*1f10*/  FFMA R28, R12, R28, R35 ;  /* 0x0000001c0c1c7223 */ /* 0x001fc60000000023 */
[----:B------:R-:W0:Y:S01]  /*1f20*/  LDS R35, [R2+0xe80] ;  /* 0x000e800002237984 */ /* 0x000e220000000800 */
[C---:B------:R-:W-:Y:S01]  /*1f30*/  FFMA R30, R12.reuse, R30, R29 ;  /* 0x0000001e0c1e7223 */ /* 0x040fe2000000001d */
[C---:B------:R-:W-:Y:S01]  /*1f40*/  FFMA R32, R12.reuse, R32, R31 ;  /* 0x000000200c207223 */ /* 0x040fe2000000001f */
[C---:B------:R-:W-:Y:S01]  /*1f50*/  FFMA R34, R12.reuse, R34, R33 ;  /* 0x000000220c227223 */ /* 0x040fe20000000021 */
[C---:B------:R-:W-:Y:S01]  /*1f60*/  FFMA R4, R12.reuse, R4, R37 ;  /* 0x000000040c047223 */ /* 0x040fe20000000025 */
[C---:B-1----:R-:W-:Y:S01]  /*1f70*/  FFMA R6, R12.reuse, R6, R5 ;  /* 0x000000060c067223 */ /* 0x042fe20000000005 */
[----:B------:R-:W-:Y:S01]  /*1f80*/  FFMA R12, R12, R36, R7 ;  /* 0x000000240c0c7223 */ /* 0x000fe20000000007 */
[----:B------:R-:W1:Y:S04]  /*1f90*/  LDS R29, [R2+0x1e80] ;  /* 0x001e8000021d7984 */ /* 0x000e680000000800 */
[----:B------:R-:W2:Y:S04]  /*1fa0*/  LDS R31, [R2+0x2e80] ;  /* 0x002e8000021f7984 */ /* 0x000ea80000000800 */
[----:B------:R-:W3:Y:S04]  /*1fb0*/  LDS R33, [R2+0x3e80] ;  /* 0x003e800002217984 */ /* 0x000ee80000000800 */
[----:B------:R-:W4:Y:S04]  /*1fc0*/  LDS R5, [R2+0x4e80] ;  /* 0x004e800002057984 */ /* 0x000f280000000800 */
[----:B------:R-:W5:Y:S04]  /*1fd0*/  LDS R7, [R2+0x5e80] ;  /* 0x005e800002077984 */ /* 0x000f680000000800 */
[----:B------:R-:W5:Y:S01]  /*1fe0*/  LDS R37, [R2+0x6e80] ;  /* 0x006e800002257984 */ /* 0x000f620000000800 */
        /* <DEDUP_REMOVED lines=10> */
[----:B-----5:R-:W-:-:S03]  /*2090*/  FFMA R7, R7, R13, R6 ;  /* 0x0000000d07077223 */ /* 0x020fc60000000006 */
[----:B------:R-:W5:Y:S01]  /*20a0*/  LDS R6, [R2+0x4f00] ;  /* 0x004f000002067984 */ /* 0x000f620000000800 */
[----:B------:R-:W-:Y:S01]  /*20b0*/  FFMA R13, R37, R13, R12 ;  /* 0x0000000d250d7223 */ /* 0x000fe2000000000c */
[-C--:B0-----:R-:W-:Y:S02]  /*20c0*/  FFMA R12, R30, R14.reuse, R35 ;  /* 0x0000000e1e0c7223 */ /* 0x081fe40000000023 */
[----:B------:R-:W0:Y:S04]  /*20d0*/  LDS R30, [R2+0x5f00] ;  /* 0x005f0000021e7984 */ /* 0x000e280000000800 */
[----:B------:R-:W-:Y:S01]  /*20e0*/  LDS R35, [R2+0x3f80] ;  /* 0x003f800002237984 */ /* 0x000fe20000000800 */
[----:B-1----:R-:W-:-:S03]  /*20f0*/  FFMA R32, R32, R14, R29 ;  /* 0x0000000e20207223 */ /* 0x002fc6000000001d */
[----:B------:R-:W-:Y:S01]  /*2100*/  LDS R29, [R2+0x4f80] ;  /* 0x004f8000021d7984 */ /* 0x000fe20000000800 */
[----:B--2---:R-:W-:-:S03]  /*2110*/  FFMA R34, R34, R14, R13 ;  /* 0x0000000e22227223 */ /* 0x004fc6000000000d */
[----:B------:R-:W-:Y:S01]  /*2120*/  LDS R13, [R2+0x5f80] ;  /* 0x005f8000020d7984 */ /* 0x000fe20000000800 */
[----:B---3--:R-:W-:-:S03]  /*2130*/  FFMA R28, R28, R14, R33 ;  /* 0x0000000e1c1c7223 */ /* 0x008fc60000000021 */
[----:B------:R-:W1:Y:S01]  /*2140*/  LDS R33, [R2+0xf80] ;  /* 0x000f800002217984 */ /* 0x000e620000000800 */
[----:B----4-:R-:W-:-:S03]  /*2150*/  FFMA R4, R4, R14, R31 ;  /* 0x0000000e04047223 */ /* 0x010fc6000000001f */
[----:B------:R-:W2:Y:S01]  /*2160*/  LDS R31, [R2+0x2f80] ;  /* 0x002f8000021f7984 */ /* 0x000ea20000000800 */
[----:B-----5:R-:W-:-:S03]  /*2170*/  FFMA R6, R6, R14, R5 ;  /* 0x0000000e06067223 */ /* 0x020fc60000000005 */
[----:B------:R-:W3:Y:S01]  /*2180*/  LDS R5, [R2+0x1f80] ;  /* 0x001f800002057984 */ /* 0x000ee20000000800 */
[----:B------:R-:W-:Y:S01]  /*2190*/  USHF.R.S32.HI UR4, URZ, 0x1f, UR7 ;  /* 0x0000001fff047899 */ /* 0x000fe20008011407 */
[----:B0-----:R-:W-:Y:S02]  /*21a0*/  FFMA R30, R30, R14, R7 ;  /* 0x0000000e1e1e7223 */ /* 0x001fe40000000007 */
[----:B------:R-:W0:Y:S01]  /*21b0*/  LDS R7, [R2+0x6f80] ;  /* 0x006f800002077984 */ /* 0x000e220000000800 */
[----:B------:R-:W-:-:S04]  /*21c0*/  ULEA.HI UR4, UR4, UR7, URZ, 0x5 ;  /* 0x0000000704047291 */ /* 0x000fc8000f8f28ff */
[----:B------:R-:W-:-:S04]  /*21d0*/  USHF.R.S32.HI UR4, URZ, 0x5, UR4 ;  /* 0x00000005ff047899 */ /* 0x000fc80008011404 */
[----:B------:R-:W-:-:S04]  /*21e0*/  UIADD3 UR4, UPT, UPT, -UR4, 0x1, URZ ;  /* 0x0000000104047890 */ /* 0x000fc8000fffe1ff */
[----:B------:R-:W-:Y:S01]  /*21f0*/  UISETP.NE.AND UP0, UPT, UR4, URZ, UPT ;  /* 0x000000ff0400728c */ /* 0x000fe2000bf05270 */
[-C--:B-1----:R-:W-:Y:S01]  /*2200*/  FFMA R33, R33, R15.reuse, R12 ;  /* 0x0000000f21217223 */ /* 0x082fe2000000000c */
[-C--:B------:R-:W-:Y:S01]  /*2210*/  FFMA R28, R35, R15.reuse, R28 ;  /* 0x0000000f231c7223 */ /* 0x080fe2000000001c */
[-C--:B------:R-:W-:Y:S01]  /*2220*/  FFMA R29, R29, R15.reuse, R6 ;  /* 0x0000000f1d1d7223 */ /* 0x080fe20000000006 */
[-C--:B------:R-:W-:Y:S01]  /*2230*/  FFMA R30, R13, R15.reuse, R30 ;  /* 0x0000000f0d1e7223 */ /* 0x080fe2000000001e */
[-C--:B--2---:R-:W-:Y:S01]  /*2240*/  FFMA R31, R31, R15.reuse, R4 ;  /* 0x0000000f1f1f7223 */ /* 0x084fe20000000004 */
[-C--:B---3--:R-:W-:Y:S01]  /*2250*/  FFMA R32, R5, R15.reuse, R32 ;  /* 0x0000000f05207223 */ /* 0x088fe20000000020 */
[----:B0-----:R-:W-:Y:S01]  /*2260*/  FFMA R34, R7, R15, R34 ;  /* 0x0000000f07227223 */ /* 0x001fe20000000022 */
[----:B------:R-:W-:Y:S06]  /*2270*/  BAR.SYNC.DEFER_BLOCKING 0x0 ;  /* 0x0000000000007b1d */ /* 0x000fec0000010000 */
[----:B------:R-:W-:Y:S05]  /*2280*/  BRA.U !UP0, `(.L_x_0) ;  /* 0x0000002108207547 */ /* 0x000fea000b800000 */
[----:B------:R-:W-:Y:S02]  /*2290*/  MOV R4, UR11 ;  /* 0x0000000b00047c02 */ /* 0x000fe40008000f00 */
[----:B------:R-:W-:Y:S02]  /*22a0*/  MOV R5, UR11 ;  /* 0x0000000b00057c02 */ /* 0x000fe40008000f00 */
[----:B------:R-:W-:Y:S02]  /*22b0*/  MOV R6, UR11 ;  /* 0x0000000b00067c02 */ /* 0x000fe40008000f00 */
[----:B------:R-:W-:Y:S02]  /*22c0*/  MOV R7, UR11 ;  /* 0x0000000b00077c02 */ /* 0x000fe40008000f00 */
[----:B------:R-:W-:Y:S02]  /*22d0*/  LEA R23, R4, R23, 0x5 ;  /* 0x0000001704177211 */ /* 0x000fe400078e28ff */
[----:B------:R-:W-:-:S02]  /*22e0*/  LEA R22, R5, R22, 0x5 ;  /* 0x0000001605167211 */ /* 0x000fc400078e28ff */
[----:B------:R-:W-:Y:S02]  /*22f0*/  LEA R21, R6, R21, 0x5 ;  /* 0x0000001506157211 */ /* 0x000fe400078e28ff */
[----:B------:R-:W-:Y:S02]  /*2300*/  LEA R20, R5, R20, 0x5 ;  /* 0x0000001405147211 */ /* 0x000fe400078e28ff */
[----:B------:R-:W-:Y:S02]  /*2310*/  LEA R15, R4, R27, 0x5 ;  /* 0x0000001b040f7211 */ /* 0x000fe400078e28ff */
[----:B------:R-:W-:Y:S02]  /*2320*/  LEA R14, R7, R26, 0x5 ;  /* 0x0000001a070e7211 */ /* 0x000fe400078e28ff */
[----:B------:R-:W-:Y:S02]  /*2330*/  LEA R13, R6, R25, 0x5 ;  /* 0x00000019060d7211 */ /* 0x000fe400078e28ff */
[----:B------:R-:W-:-:S07]  /*2340*/  IADD3 R24, PT, PT, R24, 0x20, RZ ;  /* 0x0000002018187810 */ /* 0x000fce0007ffe0ff */
.L_x_1:
[----:B------:R-:W0:Y:S08]  /*2350*/  LDC.64 R6, c[0x0][0x380] ;  /* 0x0000e000ff067b82 */ /* 0x000e300000000a00 */
[----:B------:R-:W1:Y:S08]  /*2360*/  @!P0 LDC.64 R4, c[0x0][0x388] ;  /* 0x0000e200ff048b82 */ /* 0x000e700000000a00 */
[----:B------:R-:W2:Y:S01]  /*2370*/  LDC R12, c[0x0][0x3a0] ;  /* 0x0000e800ff0c7b82 */ /* 0x000ea20000000800 */
[----:B0-----:R-:W-:-:S05]  /*2380*/  IMAD.WIDE R6, R24, 0x4, R6 ;  /* 0x0000000418067825 */ /* 0x001fca00078e0206 */
[----:B------:R-:W3:Y:S01]  /*2390*/  LDG.E R36, desc[UR12][R6.64] ;  /* 0x0000000c06247981 */ /* 0x000ee2000c1e1900 */
[----:B-1----:R-:W-:-:S05]  /*23a0*/  @!P0 IMAD.WIDE R4, R13, 0x4, R4 ;  /* 0x000000040d048825 */ /* 0x002fca00078e0204 */
[----:B------:R0:W4:Y:S01]  /*23b0*/  @!P0 LDG.E R35, desc[UR12][R4.64] ;  /* 0x0000000c04238981 */ /* 0x000122000c1e1900 */
[-C--:B--2---:R-:W-:Y:S02]  /*23c0*/  ISETP.GE.AND P2, PT, R17, R12.reuse, PT ;  /* 0x0000000c1100720c */ /* 0x084fe40003f46270 */
[-C--:B------:R-:W-:Y:S02]  /*23d0*/  ISETP.GE.AND P3, PT, R16, R12.reuse, PT ;  /* 0x0000000c1000720c */ /* 0x080fe40003f66270 */
[-C--:B------:R-:W-:Y:S02]  /*23e0*/  ISETP.GE.AND P1, PT, R18, R12.reuse, PT ;  /* 0x0000000c1200720c */ /* 0x080fe40003f26270 */
[-C--:B------:R-:W-:Y:S02]  /*23f0*/  ISETP.GE.AND P5, PT, R0, R12.reuse, PT ;  /* 0x0000000c0000720c */ /* 0x080fe40003fa6270 */
[----:B------:R-:W-:-:S05]  /*2400*/  ISETP.GE.AND P4, PT, R11, R12, PT ;  /* 0x0000000c0b00720c */ /* 0x000fca0003f86270 */
[----:B------:R-:W1:Y:S08]  /*2410*/  @!P2 LDC.64 R26, c[0x0][0x388] ;  /* 0x0000e200ff1aab82 */ /* 0x000e700000000a00 */
[----:B0-----:R-:W0:Y:S08]  /*2420*/  @!P3 LDC.64 R4, c[0x0][0x388] ;  /* 0x0000e200ff04bb82 */ /* 0x001e300000000a00 */
[----:B------:R-:W2:Y:S01]  /*2430*/  @!P1 LDC.64 R6, c[0x0][0x388] ;  /* 0x0000e200ff069b82 */ /* 0x000ea20000000a00 */
[----:B-1----:R-:W-:-:S06]  /*2440*/  @!P2 IMAD.WIDE R26, R15, 0x4, R26 ;  /* 0x000000040f1aa825 */ /* 0x002fcc00078e021a */
[----:B------:R-:W5:Y:S01]  /*2450*/  @!P2 LDG.E R26, desc[UR12][R26.64] ;  /* 0x0000000c1a1aa981 */ /* 0x000f62000c1e1900 */
[----:B0-----:R-:W-:-:S05]  /*2460*/  @!P3 IMAD.WIDE R4, R20, 0x4, R4 ;  /* 0x000000041404b825 */ /* 0x001fca00078e0204 */
[----:B------:R0:W5:Y:S01]  /*2470*/  @!P3 LDG.E R27, desc[UR12][R4.64] ;  /* 0x0000000c041bb981 */ /* 0x000162000c1e1900 */
[----:B------:R-:W-:Y:S01]  /*2480*/  ISETP.GE.AND P6, PT, R3, R12, PT ;  /* 0x0000000c0300720c */ /* 0x000fe20003fc6270 */
[----:B--2---:R-:W-:-:S05]  /*2490*/  @!P1 IMAD.WIDE R6, R14, 0x4, R6 ;  /* 0x000000040e069825 */ /* 0x004fca00078e0206 */
[----:B------:R1:W2:Y:S01]  /*24a0*/  @!P1 LDG.E R25, desc[UR12][R6.64] ;  /* 0x0000000c06199981 */ /* 0x0002a2000c1e1900 */
[----:B0-----:R-:W0:Y:S08]  /*24b0*/  @!P5 LDC.64 R4, c[0x0][0x388] ;  /* 0x0000e200ff04db82 */ /* 0x001e300000000a00 */
[----:B-1----:R-:W1:Y:S01]  /*24c0*/  @!P4 LDC.64 R6, c[0x0][0x388] ;  /* 0x0000e200ff06cb82 */ /* 0x002e620000000a00 */
[----:B0-----:R-:W-:-:S04]  /*24d0*/  @!P5 IMAD.WIDE R4, R22, 0x4, R4 ;  /* 0x000000041604d825 */ /* 0x001fc800078e0204 */
[----:B-1----:R-:W-:Y:S01]  /*24e0*/  @!P4 IMAD.WIDE R6, R21, 0x4, R6 ;  /* 0x000000041506c825 */ /* 0x002fe200078e0206 */
[----:B---3--:R0:W-:Y:S04]  /*24f0*/  STS [R9], R36 ;  /* 0x0000002409007388 */ /* 0x0081e80000000800 */
[----:B----4-:R1:W-:Y:S04]  /*2500*/  @!P0 STS [R10], R35 ;  /* 0x000000230a008388 */ /* 0x0103e80000000800 */
[----:B0-----:R0:W3:Y:S04]  /*2510*/  @!P5 LDG.E R36, desc[UR12][R4.64] ;  /* 0x0000000c0424d981 */ /* 0x0010e8000c1e1900 */
[----:B-1----:R-:W4:Y:S01]  /*2520*/  @!P4 LDG.E R35, desc[UR12][R6.64] ;  /* 0x0000000c0623c981 */ /* 0x002f22000c1e1900 */
[----:B0-----:R-:W0:Y:S02]  /*2530*/  @!P6 LDC.64 R4, c[0x0][0x388] ;  /* 0x0000e200ff04eb82 */ /* 0x001e240000000a00 */
[----:B0-----:R-:W-:-:S05]  /*2540*/  @!P6 IMAD.WIDE R4, R23, 0x4, R4 ;  /* 0x000000041704e825 */ /* 0x001fca00078e0204 */
[----:B------:R-:W4:Y:S04]  /*2550*/  @!P6 LDG.E R37, desc[UR12][R4.64] ;  /* 0x0000000c0425e981 */ /* 0x000f28000c1e1900 */
[----:B-----5:R-:W-:Y:S04]  /*2560*/  @!P2 STS [R10+0x2000], R26 ;  /* 0x0020001a0a00a388 */ /* 0x020fe80000000800 */
[----:B------:R-:W-:Y:S04]  /*2570*/  @!P3 STS [R10+0x3000], R27 ;  /* 0x0030001b0a00b388 */ /* 0x000fe80000000800 */
[----:B--2---:R-:W-:Y:S04]  /*2580*/  @!P1 STS [R10+0x1000], R25 ;  /* 0x001000190a009388 */ /* 0x004fe80000000800 */
[----:B---3--:R-:W-:Y:S04]  /*2590*/  @!P5 STS [R10+0x5000], R36 ;  /* 0x005000240a00d388 */ /* 0x008fe80000000800 */
[----:B----4-:R-:W-:Y:S04]  /*25a0*/  @!P4 STS [R10+0x4000], R35 ;  /* 0x004000230a00c388 */ /* 0x010fe80000000800 */
[----:B------:R-:W-:Y:S01]  /*25b0*/  @!P6 STS [R10+0x6000], R37 ;  /* 0x006000250a00e388 */ /* 0x000fe20000000800 */
[----:B------:R-:W-:Y:S06]  /*25c0*/  BAR.SYNC.DEFER_BLOCKING 0x0 ;  /* 0x0000000000007b1d */ /* 0x000fec0000010000 */
[----:B------:R-:W-:Y:S04]  /*25d0*/  LDS R36, [R2] ;  /* 0x0000000002247984 */ /* 0x000fe80000000800 */
[----:B------:R-:W0:Y:S04]  /*25e0*/  LDS.128 R4, [R8] ;  /* 0x0000000008047984 */ /* 0x000e280000000c00 */
[----:B------:R-:W1:Y:S04]  /*25f0*/  LDS R25, [R2+0x3000] ;  /* 0x0030000002197984 */ /* 0x000e680000000800 */
[----:B------:R-:W2:Y:S04]  /*2600*/  LDS R27, [R2+0x5000] ;  /* 0x00500000021b7984 */ /* 0x000ea80000000800 */
[----:B------:R-:W-:Y:S04]  /*2610*/  LDS R26, [R2+0x2000] ;  /* 0x00200000021a7984 */ /* 0x000fe80000000800 */
[----:B------:R-:W-:Y:S04]  /*2620*/  LDS R37, [R2+0x1000] ;  /* 0x0010000002257984 */ /* 0x000fe80000000800 */
[----:B------:R-:W-:Y:S01]  /*2630*/  LDS R35, [R2+0x2080] ;  /* 0x0020800002237984 */ /* 0x000fe20000000800 */
[----:B0-----:R-:W-:-:S03]  /*2640*/  FFMA R33, R4, R36, R33 ;  /* 0x0000002404217223 */ /* 0x001fc60000000021 */
[----:B------:R-:W0:Y:S01]  /*2650*/  LDS R36, [R2+0x4000] ;  /* 0x0040000002247984 */ /* 0x000e220000000800 */
[----:B-1----:R-:W-:-:S03]  /*2660*/  FFMA R28, R4, R25, R28 ;  /* 0x00000019041c7223 */ /* 0x002fc6000000001c */
[----:B------:R-:W1:Y:S01]  /*2670*/  LDS R25, [R2+0x80] ;  /* 0x0000800002197984 */ /* 0x000e620000000800 */
[----:B--2---:R-:W-:-:S03]  /*2680*/  FFMA R30, R4, R27, R30 ;  /* 0x0000001b041e7223 */ /* 0x004fc6000000001e */
[----:B------:R-:W2:Y:S01]  /*2690*/  LDS R27, [R2+0x6000] ;  /* 0x00600000021b7984 */ /* 0x000ea20000000800 */
[----:B0-----:R-:W-:-:S03]  /*26a0*/  FFMA R36, R4, R36, R29 ;  /* 0x0000002404247223 */ /* 0x001fc6000000001d */
[----:B------:R-:W0:Y:S01]  /*26b0*/  LDS R29, [R2+0x3080] ;  /* 0x00308000021d7984 */ /* 0x000e220000000800 */
[C---:B------:R-:W-:Y:S01]  /*26c0*/  FFMA R26, R4.reuse, R26, R31 ;  /* 0x0000001a041a7223 */ /* 0x040fe2000000001f */
[C---:B------:R-:W-:Y:S02]  /*26d0*/  FFMA R32, R4.reuse, R37, R32 ;  /* 0x0000002504207223 */ /* 0x040fe40000000020 */
[----:B------:R-:W3:Y:S01]  /*26e0*/  LDS R31, [R2+0x1080] ;  /* 0x00108000021f7984 */ /* 0x000ee20000000800 */
[----:B-1----:R-:W-:Y:S01]  /*26f0*/  FFMA R33, R25, R5, R33 ;  /* 0x0000000519217223 */ /* 0x002fe20000000021 */
[----:B--2---:R-:W-:Y:S01]  /*2700*/  FFMA R4, R4, R27, R34 ;  /* 0x0000001b04047223 */ /* 0x004fe20000000022 */
[-C--:B------:R-:W-:Y:S01]  /*2710*/  FFMA R35, R35, R5.reuse, R26 ;  /* 0x0000000523237223 */ /* 0x080fe2000000001a */
[----:B------:R-:W1:Y:S04]  /*2720*/  LDS R25, [R2+0x4080] ;  /* 0x0040800002197984 */ /* 0x000e680000000800 */
[----:B------:R-:W2:Y:S04]  /*2730*/  LDS R27, [R2+0x5080] ;  /* 0x00508000021b7984 */ /* 0x000ea80000000800 */
[----:B------:R-:W4:Y:S04]  /*2740*/  LDS R37, [R2+0x6080] ;  /* 0x0060800002257984 */ /* 0x000f280000000800 */
[----:B------:R-:W5:Y:S04]  /*2750*/  LDS R26, [R2+0x1100] ;  /* 0x00110000021a7984 */ /* 0x000f680000000800 */
[----:B------:R-:W-:Y:S01]  /*2760*/  LDS R34, [R2+0x100] ;  /* 0x0001000002227984 */ /* 0x000fe20000000800 */
[----:B0-----:R-:W-:-:S03]  /*2770*/  FFMA R29, R29, R5, R28 ;  /* 0x000000051d1d7223 */ /* 0x001fc6000000001c */
[----:B------:R-:W0:Y:S01]  /*2780*/  LDS R28, [R2+0x2100] ;  /* 0x00210000021c7984 */ /* 0x000e220000000800 */
[----:B---3--:R-:W-:-:S03]  /*2790*/  FFMA R31, R31, R5, R32 ;  /* 0x000000051f1f7223 */ /* 0x008fc60000000020 */
[----:B------:R-:W3:Y:S01]  /*27a0*/  LDS R32, [R2+0x5100] ;  /* 0x0051000002207984 */ /* 0x000ee20000000800 */
[----:B-1----:R-:W-:-:S03]  /*27b0*/  FFMA R25, R25, R5, R36 ;  /* 0x0000000519197223 */ /* 0x002fc60000000024 */
[----:B------:R-:W-:Y:S01]  /*27c0*/  LDS R36, [R2+0x6100] ;  /* 0x0061000002247984 */ /* 0x000fe20000000800 */
[----:B--2---:R-:W-:-:S03]  /*27d0*/  FFMA R27, R27, R5, R30 ;  /* 0x000000051b1b7223 */ /* 0x004fc6000000001e */
[----:B------:R-:W1:Y:S01]  /*27e0*/  LDS R30, [R2+0x4100] ;  /* 0x00410000021e7984 */ /* 0x000e620000000800 */
[----:B----4-:R-:W-:-:S03]  /*27f0*/  FFMA R5, R37, R5, R4 ;  /* 0x0000000525057223 */ /* 0x010fc60000000004 */
[----:B------:R-:W-:Y:S01]  /*2800*/  LDS R37, [R2+0x6180] ;  /* 0x0061800002257984 */ /* 0x000fe20000000800 */
[----:B-----5:R-:W-:-:S03]  /*2810*/  FFMA R26, R26, R6, R31 ;  /* 0x000000061a1a7223 */ /* 0x020fc6000000001f */
[----:B------:R-:W2:Y:S01]  /*2820*/  LDS R31, [R2+0x180] ;  /* 0x00018000021f7984 */ /* 0x000ea20000000800 */
[----:B0-----:R-:W-:-:S03]  /*2830*/  FFMA R4, R28, R6, R35 ;  /* 0x000000061c047223 */ /* 0x001fc60000000023 */
[----:B------:R-:W0:Y:S01]  /*2840*/  LDS R28, [R2+0x3100] ;  /* 0x00310000021c7984 */ /* 0x000e220000000800 */
[-C--:B------:R-:W-:Y:S01]  /*2850*/  FFMA R34, R34, R6.reuse, R33 ;  /* 0x0000000622227223 */ /* 0x080fe20000000021 */
[-C--:B---3--:R-:W-:Y:S02]  /*2860*/  FFMA R32, R32, R6.reuse, R27 ;  /* 0x0000000620207223 */ /* 0x088fe4000000001b */
[----:B------:R-:W3:Y:S04]  /*2870*/  LDS R27, [R2+0x1180] ;  /* 0x00118000021b7984 */ /* 0x000ee80000000800 */
[----:B------:R-:W4:Y:S01]  /*2880*/  LDS R33, [R2+0x4180] ;  /* 0x0041800002217984 */ /* 0x000f220000000800 */
[----:B-1----:R-:W-:-:S03]  /*2890*/  FFMA R30, R30, R6, R25 ;  /* 0x000000061e1e7223 */ /* 0x002fc60000000019 */
[----:B------:R-:W1:Y:S01]  /*28a0*/  LDS R35, [R2+0x5180] ;  /* 0x0051800002237984 */ /* 0x000e620000000800 */
[----:B--2---:R-:W-:-:S03]  /*28b0*/  FFMA R25, R31, R7, R34 ;  /* 0x000000071f197223 */ /* 0x004fc60000000022 */
[----:B------:R-:W2:Y:S04]  /*28c0*/  LDS R31, [R2+0x3180] ;  /* 0x00318000021f7984 */ /* 0x000ea80000000800 */
[----:B------:R-:W-:Y:S01]  /*28d0*/  LDS R34, [R2+0x4200] ;  /* 0x0042000002227984 */ /* 0x000fe20000000800 */
[----:B0-----:R-:W-:-:S03]  /*28e0*/  FFMA R28, R28, R6, R29 ;  /* 0x000000061c1c7223 */ /* 0x001fc6000000001d */
[----:B------:R-:W0:Y:S01]  /*28f0*/  LDS R29, [R2+0x2180] ;  /* 0x00218000021d7984 */ /* 0x000e220000000800 */
[----:B------:R-:W-:Y:S01]  /*2900*/  FFMA R6, R36, R6, R5 ;  /* 0x0000000624067223 */ /* 0x000fe20000000005 */
[-C--:B---3--:R-:W-:Y:S02]  /*2910*/  FFMA R27, R27, R7.reuse, R26 ;  /* 0x000000071b1b7223 */ /* 0x088fe4000000001a */
[----:B------:R-:W-:Y:S01]  /*2920*/  LDS R36, [R2+0x200] ;  /* 0x0002000002247984 */ /* 0x000fe20000000800 */
[-C--:B------:R-:W-:Y:S01]  /*2930*/  FFMA R37, R37, R7.reuse, R6 ;  /* 0x0000000725257223 */ /* 0x080fe20000000006 */
[-C--:B----4-:R-:W-:Y:S02]  /*2940*/  FFMA R33, R33, R7.reuse, R30 ;  /* 0x0000000721217223 */ /* 0x090fe4000000001e */
[----:B------:R-:W-:Y:S01]  /*2950*/  LDS R26, [R2+0x1200] ;  /* 0x00120000021a7984 */ /* 0x000fe20000000800 */
[----:B-1----:R-:W-:-:S03]  /*2960*/  FFMA R35, R35, R7, R32 ;  /* 0x0000000723237223 */ /* 0x002fc60000000020 */
[----:B------:R-:W-:Y:S04]  /*2970*/  LDS R30, [R2+0x2200] ;  /* 0x00220000021e7984 */ /* 0x000fe80000000800 */
[----:B------:R-:W-:Y:S01]  /*2980*/  LDS R32, [R2+0x3200] ;  /* 0x0032000002207984 */ /* 0x000fe20000000800 */
[----:B--2---:R-:W-:-:S03]  /*2990*/  FFMA R31, R31, R7, R28 ;  /* 0x000000071f1f7223 */ /* 0x004fc6000000001c */
[----:B------:R-:W-:Y:S01]  /*29a0*/  LDS R28, [R2+0x5200] ;  /* 0x00520000021c7984 */ /* 0x000fe20000000800 */
[----:B0-----:R-:W-:-:S03]  /*29b0*/  FFMA R29, R29, R7, R4 ;  /* 0x000000071d1d7223 */ /* 0x001fc60000000004 */
[----:B------:R-:W0:Y:S02]  /*29c0*/  LDS.128 R4, [R8+0x10] ;  /* 0x0000100008047984 */ /* 0x000e240000000c00 */
[C---:B0-----:R-:W-:Y:S02]  /*29d0*/  FFMA R36, R4.reuse, R36, R25 ;  /* 0x0000002404247223 */ /* 0x041fe40000000019 */
[----:B------:R-:W0:Y:S01]  /*29e0*/  LDS R25, [R2+0x6200] ;  /* 0x0062000002197984 */ /* 0x000e220000000800 */
[C---:B------:R-:W-:Y:S01]  /*29f0*/  FFMA R26, R4.reuse, R26, R27 ;  /* 0x0000001a041a7223 */ /* 0x040fe2000000001b */
[C---:B------:R-:W-:Y:S01]  /*2a00*/  FFMA R30, R4.reuse, R30, R29 ;  /* 0x0000001e041e7223 */ /* 0x040fe2000000001d */
[C---:B------:R-:W-:Y:S01]  /*2a10*/  FFMA R32, R4.reuse, R32, R31 ;  /* 0x0000002004207223 */ /* 0x040fe2000000001f */
[C---:B------:R-:W-:Y:S01]  /*2a20*/  FFMA R34, R4.reuse, R34, R33 ;  /* 0x0000002204227223 */ /* 0x040fe20000000021 */
[C---:B------:R-:W-:Y:S01]  /*2a30*/  FFMA R28, R4.reuse, R28, R35 ;  /* 0x0000001c041c7223 */ /* 0x040fe20000000023 */
[----:B------:R-:W1:Y:S04]  /*2a40*/  LDS R27, [R2+0x4280] ;  /* 0x00428000021b7984 */ /* 0x000e680000000800 */
[----:B------:R-:W-:Y:S04]  /*2a50*/  LDS R31, [R2+0x280] ;  /* 0x00028000021f7984 */ /* 0x000fe80000000800 */
[----:B------:R-:W-:Y:S04]  /*2a60*/  LDS R35, [R2+0x2280] ;  /* 0x0022800002237984 */ /* 0x000fe80000000800 */
[----:B------:R-:W-:Y:S04]  /*2a70*/  LDS R33, [R2+0x1280] ;  /* 0x0012800002217984 */ /* 0x000fe80000000800 */
[----:B------:R-:W-:Y:S01]  /*2a80*/  LDS R29, [R2+0x3280] ;  /* 0x00328000021d7984 */ /* 0x000fe20000000800 */
[----:B0-----:R-:W-:-:S03]  /*2a90*/  FFMA R4, R4, R25, R37 ;  /* 0x0000001904047223 */ /* 0x001fc60000000025 */
[----:B------:R-:W0:Y:S01]  /*2aa0*/  LDS R25, [R2+0x5280] ;  /* 0x0052800002197984 */ /* 0x000e220000000800 */
[----:B-1----:R-:W-:-:S03]  /*2ab0*/  FFMA R27, R27, R5, R34 ;  /* 0x000000051b1b7223 */ /* 0x002fc60000000022 */
[----:B------:R-:W1:Y:S04]  /*2ac0*/  LDS R37, [R2+0x6280] ;  /* 0x0062800002257984 */ /* 0x000e680000000800 */
[----:B------:R-:W2:Y:S01]  /*2ad0*/  LDS R34, [R2+0x300] ;  /* 0x0003000002227984 */ /* 0x000ea20000000800 */
[----:B0-----:R-:W-:-:S03]  /*2ae0*/  FFMA R25, R25, R5, R28 ;  /* 0x0000000519197223 */ /* 0x001fc6000000001c */
[----:B------:R-:W0:Y:S01]  /*2af0*/  LDS R28, [R2+0x2300] ;  /* 0x00230000021c7984 */ /* 0x000e220000000800 */
[-C--:B------:R-:W-:Y:S01]  /*2b00*/  FFMA R31, R31, R5.reuse, R36 ;  /* 0x000000051f1f7223 */ /* 0x080fe20000000024 */
[-C--:B------:R-:W-:Y:S01]  /*2b10*/  FFMA R35, R35, R5.reuse, R30 ;  /* 0x0000000523237223 */ /* 0x080fe2000000001e */
[-C--:B------:R-:W-:Y:S01]  /*2b20*/  FFMA R33, R33, R5.reuse, R26 ;  /* 0x0000000521217223 */ /* 0x080fe2000000001a */
[-C--:B------:R-:W-:Y:S01]  /*2b30*/  FFMA R29, R29, R5.reuse, R32 ;  /* 0x000000051d1d7223 */ /* 0x080fe20000000020 */
[----:B-1----:R-:W-:Y:S01]  /*2b40*/  FFMA R5, R37, R5, R4 ;  /* 0x0000000525057223 */ /* 0x002fe20000000004 */
[----:B------:R-:W1:Y:S01]  /*2b50*/  LDS R32, [R2+0x5300] ;  /* 0x0053000002207984 */ /* 0x000e620000000800 */
[----:B--2---:R-:W-:-:S03]  /*2b60*/  FFMA R34, R34, R6, R31 ;  /* 0x0000000622227223 */ /* 0x004fc6000000001f */
[----:B------:R-:W2:Y:S04]  /*2b70*/  LDS R26, [R2+0x1300] ;  /* 0x00130000021a7984 */ /* 0x000ea80000000800 */
[----:B------:R-:W3:Y:S04]  /*2b80*/  LDS R30, [R2+0x4300] ;  /* 0x00430000021e7984 */ /* 0x000ee80000000800 */
[----:B------:R-:W4:Y:S04]  /*2b90*/  LDS R31, [R2+0x380] ;  /* 0x00038000021f7984 */ /* 0x000f280000000800 */
        /* <DEDUP_REMOVED lines=11> */
[----:B------:R-:W4:Y:S04]  /*2c50*/  LDS R31, [R2+0x3380] ;  /* 0x00338000021f7984 */ /* 0x000f280000000800 */
[----:B------:R-:W-:Y:S01]  /*2c60*/  LDS R34, [R2+0x4400] ;  /* 0x0044000002227984 */ /* 0x000fe20000000800 */
[----:B0-----:R-:W-:-:S03]  /*2c70*/  FFMA R28, R28, R6, R29 ;  /* 0x000000061c1c7223 */ /* 0x001fc6000000001d */
[----:B------:R-:W0:Y:S01]  /*2c80*/  LDS R29, [R2+0x2380] ;  /* 0x00238000021d7984 */ /* 0x000e220000000800 */
[----:B------:R-:W-:Y:S01]  /*2c90*/  FFMA R6, R36, R6, R5 ;  /* 0x0000000624067223 */ /* 0x000fe20000000005 */
[-C--:B-1----:R-:W-:Y:S02]  /*2ca0*/  FFMA R35, R35, R7.reuse, R32 ;  /* 0x0000000723237223 */ /* 0x082fe40000000020 */
[----:B------:R-:W-:Y:S01]  /*2cb0*/  LDS R36, [R2+0x400] ;  /* 0x0004000002247984 */ /* 0x000fe20000000800 */
[-C--:B------:R-:W-:Y:S01]  /*2cc0*/  FFMA R37, R37, R7.reuse, R6 ;  /* 0x0000000725257223 */ /* 0x080fe20000000006 */
[-C--:B--2---:R-:W-:Y:S02]  /*2cd0*/  FFMA R33, R33, R7.reuse, R30 ;  /* 0x0000000721217223 */ /* 0x084fe4000000001e */
[----:B------:R-:W-:Y:S01]  /*2ce0*/  LDS R32, [R2+0x3400] ;  /* 0x0034000002207984 */ /* 0x000fe20000000800 */
[----:B---3--:R-:W-:-:S03]  /*2cf0*/  FFMA R27, R27, R7, R26 ;  /* 0x000000071b1b7223 */ /* 0x008fc6000000001a */
[----:B------:R-:W-:Y:S01]  /*2d00*/  LDS R30, [R2+0x5400] ;  /* 0x00540000021e7984 */ /* 0x000fe20000000800 */
[----:B----4-:R-:W-:-:S03]  /*2d10*/  FFMA R31, R31, R7, R28 ;  /* 0x000000071f1f7223 */ /* 0x010fc6000000001c */
[----:B------:R-:W-:Y:S04]  /*2d20*/  LDS R26, [R2+0x2400] ;  /* 0x00240000021a7984 */ /* 0x000fe80000000800 */
[----:B------:R-:W-:Y:S01]  /*2d30*/  LDS R28, [R2+0x1400] ;  /* 0x00140000021c7984 */ /* 0x000fe20000000800 */
[----:B0-----:R-:W-:-:S03]  /*2d40*/  FFMA R29, R29, R7, R4 ;  /* 0x000000071d1d7223 */ /* 0x001fc60000000004 */
[----:B------:R-:W0:Y:S02]  /*2d50*/  LDS.128 R4, [R8+0x20] ;  /* 0x0000200008047984 */ /* 0x000e240000000c00 */
[C---:B0-----:R-:W-:Y:S01]  /*2d60*/  FFMA R36, R4.reuse, R36, R25 ;  /* 0x0000002404247223 */ /* 0x041fe20000000019 */
[C---:B------:R-:W-:Y:S01]  /*2d70*/  FFMA R28, R4.reuse, R28, R27 ;  /* 0x0000001c041c7223 */ /* 0x040fe2000000001b */
[----:B------:R-:W0:Y:S01]  /*2d80*/  LDS R25, [R2+0x6400] ;  /* 0x0064000002197984 */ /* 0x000e220000000800 */
[----:B------:R-:W-:-:S03]  /*2d90*/  FFMA R34, R4, R34, R33 ;  /* 0x0000002204227223 */ /* 0x000fc60000000021 */
[----:B------:R-:W1:Y:S04]  /*2da0*/  LDS R33, [R2+0x1480] ;  /* 0x0014800002217984 */ /* 0x000e680000000800 */
[----:B------:R-:W2:Y:S01]  /*2db0*/  LDS R27, [R2+0x4480] ;  /* 0x00448000021b7984 */ /* 0x000ea20000000800 */
[C---:B------:R-:W-:Y:S01]  /*2dc0*/  FFMA R32, R4.reuse, R32, R31 ;  /* 0x0000002004207223 */ /* 0x040fe2000000001f */
[C---:B------:R-:W-:Y:S01]  /*2dd0*/  FFMA R30, R4.reuse, R30, R35 ;  /* 0x0000001e041e7223 */ /* 0x040fe20000000023 */
[C---:B------:R-:W-:Y:S01]  /*2de0*/  FFMA R26, R4.reuse, R26, R29 ;  /* 0x0000001a041a7223 */ /* 0x040fe2000000001d */
[----:B------:R-:W3:Y:S04]  /*2df0*/  LDS R31, [R2+0x480] ;  /* 0x00048000021f7984 */ /* 0x000ee80000000800 */
[----:B------:R-:W4:Y:S04]  /*2e00*/  LDS R35, [R2+0x2480] ;  /* 0x0024800002237984 */ /* 0x000f280000000800 */
[----:B------:R-:W5:Y:S01]  /*2e10*/  LDS R29, [R2+0x3480] ;  /* 0x00348000021d7984 */ /* 0x000f620000000800 */
[----:B0-----:R-:W-:-:S03]  /*2e20*/  FFMA R4, R4, R25, R37 ;  /* 0x0000001904047223 */ /* 0x001fc60000000025 */
[----:B------:R-:W0:Y:S01]  /*2e30*/  LDS R25, [R2+0x5480] ;  /* 0x0054800002197984 */ /* 0x000e220000000800 */
[----:B-1----:R-:W-:-:S03]  /*2e40*/  FFMA R33, R33, R5, R28 ;  /* 0x0000000521217223 */ /* 0x002fc6000000001c */
[----:B------:R-:W1:Y:S01]  /*2e50*/  LDS R37, [R2+0x6480] ;  /* 0x0064800002257984 */ /* 0x000e620000000800 */
[----:B--2---:R-:W-:-:S03]  /*2e60*/  FFMA R27, R27, R5, R34 ;  /* 0x000000051b1b7223 */ /* 0x004fc60000000022 */
[----:B------:R-:W2:Y:S04]  /*2e70*/  LDS R34, [R2+0x500] ;  /* 0x0005000002227984 */ /* 0x000ea80000000800 */
[----:B------:R-:W2:Y:S01]  /*2e80*/  LDS R28, [R2+0x2500] ;  /* 0x00250000021c7984 */ /* 0x000ea20000000800 */
[-C--:B---3--:R-:W-:Y:S01]  /*2e90*/  FFMA R31, R31, R5.reuse, R36 ;  /* 0x000000051f1f7223 */ /* 0x088fe20000000024 */
[-C--:B----4-:R-:W-:Y:S02]  /*2ea0*/  FFMA R35, R35, R5.reuse, R26 ;  /* 0x0000000523237223 */ /* 0x090fe4000000001a */
[----:B------:R-:W3:Y:S01]  /*2eb0*/  LDS R26, [R2+0x1500] ;  /* 0x00150000021a7984 */ /* 0x000ee20000000800 */
[----:B-----5:R-:W-:-:S03]  /*2ec0*/  FFMA R29, R29, R5, R32 ;  /* 0x000000051d1d7223 */ /* 0x020fc60000000020 */
[----:B------:R-:W4:Y:S04]  /*2ed0*/  LDS R32, [R2+0x5500] ;  /* 0x0055000002207984 */ /* 0x000f280000000800 */
[----:B------:R-:W-:Y:S01]  /*2ee0*/  LDS R36, [R2+0x6500] ;  /* 0x0065000002247984 */ /* 0x000fe20000000800 */
[----:B0-----:R-:W-:-:S03]  /*2ef0*/  FFMA R25, R25, R5, R30 ;  /* 0x0000000519197223 */ /* 0x001fc6000000001e */
[----:B------:R-:W0:Y:S01]  /*2f00*/  LDS R30, [R2+0x4500] ;  /* 0x00450000021e7984 */ /* 0x000e220000000800 */
[----:B-1----:R-:W-:-:S03]  /*2f10*/  FFMA R5, R37, R5, R4 ;  /* 0x0000000525057223 */ /* 0x002fc60000000004 */
[----:B------:R-:W-:Y:S01]  /*2f20*/  LDS R37, [R2+0x6580] ;  /* 0x0065800002257984 */ /* 0x000fe20000000800 */
[----:B--2---:R-:W-:-:S03]  /*2f30*/  FFMA R34, R34, R6, R31 ;  /* 0x0000000622227223 */ /* 0x004fc6000000001f */
[----:B------:R-:W1:Y:S01]  /*2f40*/  LDS R31, [R2+0x580] ;  /* 0x00058000021f7984 */ /* 0x000e620000000800 */
[----:B------:R-:W-:-:S03]  /*2f50*/  FFMA R4, R28, R6, R35 ;  /* 0x000000061c047223 */ /* 0x000fc60000000023 */
[----:B------:R-:W2:Y:S01]  /*2f60*/  LDS R28, [R2+0x3500] ;  /* 0x00350000021c7984 */ /* 0x000ea20000000800 */
[----:B---3--:R-:W-:-:S03]  /*2f70*/  FFMA R26, R26, R6, R33 ;  /* 0x000000061a1a7223 */ /* 0x008fc60000000021 */
[----:B------:R-:W3:Y:S01]  /*2f80*/  LDS R33, [R2+0x4580] ;  /* 0x0045800002217984 */ /* 0x000ee20000000800 */
[----:B----4-:R-:W-:-:S03]  /*2f90*/  FFMA R32, R32, R6, R25 ;  /* 0x0000000620207223 */ /* 0x010fc60000000019 */
[----:B------:R-:W4:Y:S01]  /*2fa0*/  LDS R35, [R2+0x5580] ;  /* 0x0055800002237984 */ /* 0x000f220000000800 */
[----:B0-----:R-:W-:-:S03]  /*2fb0*/  FFMA R30, R30, R6, R27 ;  /* 0x000000061e1e7223 */ /* 0x001fc6000000001b */
[----:B------:R-:W0:Y:S01]  /*2fc0*/  LDS R27, [R2+0x1580] ;  /* 0x00158000021b7984 */ /* 0x000e220000000800 */
[----:B-1----:R-:W-:-:S03]  /*2fd0*/  FFMA R25, R31, R7, R34 ;  /* 0x000000071f197223 */ /* 0x002fc60000000022 */
[----:B------:R-:W1:Y:S01]  /*2fe0*/  LDS R31, [R2+0x3580] ;  /* 0x00358000021f7984 */ /* 0x000e620000000800 */
[----:B--2---:R-:W-:-:S03]  /*2ff0*/  FFMA R28, R28, R6, R29 ;  /* 0x000000061c1c7223 */ /* 0x004fc6000000001d */
[----:B------:R-:W2:Y:S01]  /*3000*/  LDS R29, [R2+0x2580] ;  /* 0x00258000021d7984 */ /* 0x000ea20000000800 */
[----:B------:R-:W-:Y:S01]  /*3010*/  FFMA R6, R36, R6, R5 ;  /* 0x0000000624067223 */ /* 0x000fe20000000005 */
[-C--:B---3--:R-:W-:Y:S02]  /*3020*/  FFMA R33, R33, R7.reuse, R30 ;  /* 0x0000000721217223 */ /* 0x088fe4000000001e */
[----:B------:R-:W-:Y:S01]  /*3030*/  LDS R36, [R2+0x600] ;  /* 0x0006000002247984 */ /* 0x000fe20000000800 */
[-C--:B------:R-:W-:Y:S01]  /*3040*/  FFMA R37, R37, R7.reuse, R6 ;  /* 0x0000000725257223 */ /* 0x080fe20000000006 */
[-C--:B----4-:R-:W-:Y:S02]  /*3050*/  FFMA R35, R35, R7.reuse, R32 ;  /* 0x0000000723237223 */ /* 0x090fe40000000020 */
[----:B------:R-:W-:Y:S04]  /*3060*/  LDS R30, [R2+0x1600] ;  /* 0x00160000021e7984 */ /* 0x000fe80000000800 */
[----:B------:R-:W-:Y:S04]  /*3070*/  LDS R32, [R2+0x3600] ;  /* 0x0036000002207984 */ /* 0x000fe80000000800 */
[----:B------:R-:W-:Y:S01]  /*3080*/  LDS R34, [R2+0x4600] ;  /* 0x0046000002227984 */ /* 0x000fe20000000800 */
[----:B0-----:R-:W-:-:S03]  /*3090*/  FFMA R27, R27, R7, R26 ;  /* 0x000000071b1b7223 */ /* 0x001fc6000000001a */
[----:B------:R-:W-:Y:S01]  /*30a0*/  LDS R26, [R2+0x5600] ;  /* 0x00560000021a7984 */ /* 0x000fe20000000800 */
[----:B-1----:R-:W-:-:S03]  /*30b0*/  FFMA R31, R31, R7, R28 ;  /* 0x000000071f1f7223 */ /* 0x002fc6000000001c */
[----:B------:R-:W-:Y:S01]  /*30c0*/  LDS R28, [R2+0x2600] ;  /* 0x00260000021c7984 */ /* 0x000fe20000000800 */
[----:B--2---:R-:W-:-:S03]  /*30d0*/  FFMA R29, R29, R7, R4 ;  /* 0x000000071d1d7223 */ /* 0x004fc60000000004 */
        /* <DEDUP_REMOVED lines=88> */
[----:B------:R-:W-:Y:S04]  /*3660*/  LDS R35, [R2+0x5980] ;  /* 0x0059800002237984 */ /* 0x000fe80000000800 */
[----:B------:R-:W-:Y:S01]  /*3670*/  LDS R37, [R2+0x6980] ;  /* 0x0069800002257984 */ /* 0x000fe20000000800 */
[----:B0-----:R-:W-:-:S03]  /*3680*/  FFMA R34, R34, R6, R31 ;  /* 0x0000000622227223 */ /* 0x001fc6000000001f */
[----:B------:R-:W0:Y:S01]  /*3690*/  LDS R31, [R2+0x980] ;  /* 0x00098000021f7984 */ /* 0x000e220000000800 */
[-C--:B-1----:R-:W-:Y:S01]  /*36a0*/  FFMA R30, R30, R6.reuse, R25 ;  /* 0x000000061e1e7223 */ /* 0x082fe20000000019 */
[-C--:B--2---:R-:W-:Y:S02]  /*36b0*/  FFMA R26, R26, R6.reuse, R33 ;  /* 0x000000061a1a7223 */ /* 0x084fe40000000021 */
[----:B------:R-:W1:Y:S01]  /*36c0*/  LDS R33, [R2+0x4980] ;  /* 0x0049800002217984 */ /* 0x000e620000000800 */
[----:B---3--:R-:W-:-:S03]  /*36d0*/  FFMA R28, R28, R6, R29 ;  /* 0x000000061c1c7223 */ /* 0x008fc6000000001d */
[----:B------:R-:W2:Y:S01]  /*36e0*/  LDS R29, [R2+0x2980] ;  /* 0x00298000021d7984 */ /* 0x000ea20000000800 */
[----:B----4-:R-:W-:-:S03]  /*36f0*/  FFMA R32, R32, R6, R27 ;  /* 0x0000000620207223 */ /* 0x010fc6000000001b */
[----:B------:R-:W3:Y:S01]  /*3700*/  LDS R27, [R2+0x1980] ;  /* 0x00198000021b7984 */ /* 0x000ee20000000800 */
[----:B0-----:R-:W-:-:S03]  /*3710*/  FFMA R25, R31, R7, R34 ;  /* 0x000000071f197223 */ /* 0x001fc60000000022 */
[----:B------:R-:W0:Y:S01]  /*3720*/  LDS R31, [R2+0x3980] ;  /* 0x00398000021f7984 */ /* 0x000e220000000800 */
[----:B------:R-:W-:Y:S01]  /*3730*/  FFMA R6, R36, R6, R5 ;  /* 0x0000000624067223 */ /* 0x000fe20000000005 */
[-C--:B------:R-:W-:Y:S02]  /*3740*/  FFMA R35, R35, R7.reuse, R32 ;  /* 0x0000000723237223 */ /* 0x080fe40000000020 */
[----:B------:R-:W-:Y:S01]  /*3750*/  LDS R36, [R2+0xa00] ;  /* 0x000a000002247984 */ /* 0x000fe20000000800 */
[-C--:B------:R-:W-:Y:S01]  /*3760*/  FFMA R37, R37, R7.reuse, R6 ;  /* 0x0000000725257223 */ /* 0x080fe20000000006 */
[-C--:B-1----:R-:W-:Y:S02]  /*3770*/  FFMA R33, R33, R7.reuse, R30 ;  /* 0x0000000721217223 */ /* 0x082fe4000000001e */
[----:B------:R-:W-:Y:S01]  /*3780*/  LDS R32, [R2+0x3a00] ;  /* 0x003a000002207984 */ /* 0x000fe20000000800 */
[----:B--2---:R-:W-:-:S03]  /*3790*/  FFMA R29, R29, R7, R4 ;  /* 0x000000071d1d7223 */ /* 0x004fc60000000004 */
[----:B------:R-:W-:Y:S01]  /*37a0*/  LDS R30, [R2+0x5a00] ;  /* 0x005a0000021e7984 */ /* 0x000fe20000000800 */
[----:B---3--:R-:W-:-:S03]  /*37b0*/  FFMA R27, R27, R7, R26 ;  /* 0x000000071b1b7223 */ /* 0x008fc6000000001a */
[----:B------:R-:W-:Y:S04]  /*37c0*/  LDS R34, [R2+0x4a00] ;  /* 0x004a000002227984 */ /* 0x000fe80000000800 */
[----:B------:R-:W-:Y:S01]  /*37d0*/  LDS R26, [R2+0x1a00] ;  /* 0x001a0000021a7984 */ /* 0x000fe20000000800 */
[----:B0-----:R-:W-:-:S03]  /*37e0*/  FFMA R31, R31, R7, R28 ;  /* 0x000000071f1f7223 */ /* 0x001fc6000000001c */
[----:B------:R-:W0:Y:S04]  /*37f0*/  LDS.128 R4, [R8+0x50] ;  /* 0x0000500008047984 */ /* 0x000e280000000c00 */
[----:B------:R-:W1:Y:S01]  /*3800*/  LDS R28, [R2+0x2a00] ;  /* 0x002a0000021c7984 */ /* 0x000e620000000800 */
[C---:B0-----:R-:W-:Y:S01]  /*3810*/  FFMA R36, R4.reuse, R36, R25 ;  /* 0x0000002404247223 */ /* 0x041fe20000000019 */
[C---:B------:R-:W-:Y:S02]  /*3820*/  FFMA R26, R4.reuse, R26, R27 ;  /* 0x0000001a041a7223 */ /* 0x040fe4000000001b */
[----:B------:R-:W0:Y:S01]  /*3830*/  LDS R25, [R2+0x6a00] ;  /* 0x006a000002197984 */ /* 0x000e220000000800 */
[----:B------:R-:W-:-:S03]  /*3840*/  FFMA R30, R4, R30, R35 ;  /* 0x0000001e041e7223 */ /* 0x000fc60000000023 */
[----:B------:R-:W2:Y:S04]  /*3850*/  LDS R35, [R2+0x2a80] ;  /* 0x002a800002237984 */ /* 0x000ea80000000800 */
[----:B------:R-:W3:Y:S01]  /*3860*/  LDS R27, [R2+0x4a80] ;  /* 0x004a8000021b7984 */ /* 0x000ee20000000800 */
[C---:B-1----:R-:W-:Y:S01]  /*3870*/  FFMA R28, R4.reuse, R28, R29 ;  /* 0x0000001c041c7223 */ /* 0x042fe2000000001d */
[C---:B------:R-:W-:Y:S01]  /*3880*/  FFMA R32, R4.reuse, R32, R31 ;  /* 0x0000002004207223 */ /* 0x040fe2000000001f */
[C---:B------:R-:W-:Y:S01]  /*3890*/  FFMA R34, R4.reuse, R34, R33 ;  /* 0x0000002204227223 */ /* 0x040fe20000000021 */
[----:B------:R-:W1:Y:S04]  /*38a0*/  LDS R31, [R2+0xa80] ;  /* 0x000a8000021f7984 */ /* 0x000e680000000800 */
[----:B------:R-:W4:Y:S04]  /*38b0*/  LDS R33, [R2+0x1a80] ;  /* 0x001a800002217984 */ /* 0x000f280000000800 */
[----:B------:R-:W5:Y:S01]  /*38c0*/  LDS R29, [R2+0x3a80] ;  /* 0x003a8000021d7984 */ /* 0x000f620000000800 */
[----:B0-----:R-:W-:-:S03]  /*38d0*/  FFMA R4, R4, R25, R37 ;  /* 0x0000001904047223 */ /* 0x001fc60000000025 */
[----:B------:R-:W0:Y:S01]  /*38e0*/  LDS R25, [R2+0x5a80] ;  /* 0x005a800002197984 */ /* 0x000e220000000800 */
[----:B--2---:R-:W-:-:S03]  /*38f0*/  FFMA R35, R35, R5, R28 ;  /* 0x0000000523237223 */ /* 0x004fc6000000001c */
[----:B------:R-:W2:Y:S01]  /*3900*/  LDS R37, [R2+0x6a80] ;  /* 0x006a800002257984 */ /* 0x000ea20000000800 */
[----:B---3--:R-:W-:-:S03]  /*3910*/  FFMA R27, R27, R5, R34 ;  /* 0x000000051b1b7223 */ /* 0x008fc60000000022 */
[----:B------:R-:W3:Y:S04]  /*3920*/  LDS R34, [R2+0xb00] ;  /* 0x000b000002227984 */ /* 0x000ee80000000800 */
[----:B------:R-:W3:Y:S01]  /*3930*/  LDS R28, [R2+0x2b00] ;  /* 0x002b0000021c7984 */ /* 0x000ee20000000800 */
[-C--:B-1----:R-:W-:Y:S01]  /*3940*/  FFMA R31, R31, R5.reuse, R36 ;  /* 0x000000051f1f7223 */ /* 0x082fe20000000024 */
[-C--:B----4-:R-:W-:Y:S02]  /*3950*/  FFMA R33, R33, R5.reuse, R26 ;  /* 0x0000000521217223 */ /* 0x090fe4000000001a */
[----:B------:R-:W1:Y:S01]  /*3960*/  LDS R26, [R2+0x1b00] ;  /* 0x001b0000021a7984 */ /* 0x000e620000000800 */
[----:B-----5:R-:W-:-:S03]  /*3970*/  FFMA R29, R29, R5, R32 ;  /* 0x000000051d1d7223 */ /* 0x020fc60000000020 */
[----:B------:R-:W4:Y:S04]  /*3980*/  LDS R32, [R2+0x5b00] ;  /* 0x005b000002207984 */ /* 0x000f280000000800 */
[----:B------:R-:W-:Y:S01]  /*3990*/  LDS R36, [R2+0x6b00] ;  /* 0x006b000002247984 */ /* 0x000fe20000000800 */
[----:B0-----:R-:W-:-:S03]  /*39a0*/  FFMA R25, R25, R5, R30 ;  /* 0x0000000519197223 */ /* 0x001fc6000000001e */
[----:B------:R-:W0:Y:S01]  /*39b0*/  LDS R30, [R2+0x4b00] ;  /* 0x004b0000021e7984 */ /* 0x000e220000000800 */
[----:B--2---:R-:W-:-:S03]  /*39c0*/  FFMA R5, R37, R5, R4 ;  /* 0x0000000525057223 */ /* 0x004fc60000000004 */
[----:B------:R-:W-:Y:S01]  /*39d0*/  LDS R37, [R2+0x6b80] ;  /* 0x006b800002257984 */ /* 0x000fe20000000800 */
[----:B---3--:R-:W-:-:S03]  /*39e0*/  FFMA R34, R34, R6, R31 ;  /* 0x0000000622227223 */ /* 0x008fc6000000001f */
[----:B------:R-:W2:Y:S01]  /*39f0*/  LDS R31, [R2+0xb80] ;  /* 0x000b8000021f7984 */ /* 0x000ea20000000800 */
[----:B------:R-:W-:-:S03]  /*3a00*/  FFMA R4, R28, R6, R35 ;  /* 0x000000061c047223 */ /* 0x000fc60000000023 */
[----:B------:R-:W3:Y:S01]  /*3a10*/  LDS R28, [R2+0x3b00] ;  /* 0x003b0000021c7984 */ /* 0x000ee20000000800 */
[----:B-1----:R-:W-:-:S03]  /*3a20*/  FFMA R26, R26, R6, R33 ;  /* 0x000000061a1a7223 */ /* 0x002fc60000000021 */
[----:B------:R-:W1:Y:S01]  /*3a30*/  LDS R33, [R2+0x4b80] ;  /* 0x004b800002217984 */ /* 0x000e620000000800 */
[----:B----4-:R-:W-:-:S03]  /*3a40*/  FFMA R32, R32, R6, R25 ;  /* 0x0000000620207223 */ /* 0x010fc60000000019 */
[----:B------:R-:W4:Y:S01]  /*3a50*/  LDS R35, [R2+0x5b80] ;  /* 0x005b800002237984 */ /* 0x000f220000000800 */
[----:B0-----:R-:W-:-:S03]  /*3a60*/  FFMA R30, R30, R6, R27 ;  /* 0x000000061e1e7223 */ /* 0x001fc6000000001b */
[----:B------:R-:W0:Y:S01]  /*3a70*/  LDS R27, [R2+0x1b80] ;  /* 0x001b8000021b7984 */ /* 0x000e220000000800 */
[----:B--2---:R-:W-:-:S03]  /*3a80*/  FFMA R25, R31, R7, R34 ;  /* 0x000000071f197223 */ /* 0x004fc60000000022 */
[----:B------:R-:W2:Y:S01]  /*3a90*/  LDS R31, [R2+0x3b80] ;  /* 0x003b8000021f7984 */ /* 0x000ea20000000800 */
[----:B---3--:R-:W-:-:S03]  /*3aa0*/  FFMA R28, R28, R6, R29 ;  /* 0x000000061c1c7223 */ /* 0x008fc6000000001d */
[----:B------:R-:W3:Y:S01]  /*3ab0*/  LDS R29, [R2+0x2b80] ;  /* 0x002b8000021d7984 */ /* 0x000ee20000000800 */
[----:B------:R-:W-:Y:S01]  /*3ac0*/  FFMA R6, R36, R6, R5 ;  /* 0x0000000624067223 */ /* 0x000fe20000000005 */
[-C--:B-1----:R-:W-:Y:S02]  /*3ad0*/  FFMA R33, R33, R7.reuse, R30 ;  /* 0x0000000721217223 */ /* 0x082fe4000000001e */
        /* <DEDUP_REMOVED lines=8> */
[----:B--2---:R-:W-:-:S03]  /*3b60*/  FFMA R31, R31, R7, R28 ;  /* 0x000000071f1f7223 */ /* 0x004fc6000000001c */
[----:B------:R-:W-:Y:S01]  /*3b70*/  LDS R28, [R2+0x5c00] ;  /* 0x005c0000021c7984 */ /* 0x000fe20000000800 */
[----:B---3--:R-:W-:-:S03]  /*3b80*/  FFMA R29, R29, R7, R4 ;  /* 0x000000071d1d7223 */ /* 0x008fc60000000004 */
        /* <DEDUP_REMOVED lines=58> */
[----:B0-----:R-:W-:-:S03]  /*3f30*/  FFMA R36, R4, R36, R25 ;  /* 0x0000002404247223 */ /* 0x001fc60000000019 */
[----:B------:R-:W0:Y:S01]  /*3f40*/  LDS R25, [R2+0x6e00] ;  /* 0x006e000002197984 */ /* 0x000e220000000800 */
[----:B-1----:R-:W-:-:S03]  /*3f50*/  FFMA R28, R4, R28, R27 ;  /* 0x0000001c041c7223 */ /* 0x002fc6000000001b */
[----:B------:R-:W1:Y:S01]  /*3f60*/  LDS R27, [R2+0x4e80] ;  /* 0x004e8000021b7984 */ /* 0x000e620000000800 */
[C---:B------:R-:W-:Y:S01]  /*3f70*/  FFMA R26, R4.reuse, R26, R33 ;  /* 0x0000001a041a7223 */ /* 0x040fe20000000021 */
[C---:B------:R-:W-:Y:S01]  /*3f80*/  FFMA R30, R4.reuse, R30, R35 ;  /* 0x0000001e041e7223 */ /* 0x040fe20000000023 */
[C---:B------:R-:W-:Y:S01]  /*3f90*/  FFMA R32, R4.reuse, R32, R29 ;  /* 0x0000002004207223 */ /* 0x040fe2000000001d */
[C---:B------:R-:W-:Y:S01]  /*3fa0*/  FFMA R34, R4.reuse, R34, R31 ;  /* 0x0000002204227223 */ /* 0x040fe2000000001f */
[----:B------:R-:W2:Y:S04]  /*3fb0*/  LDS R35, [R2+0x2e80] ;  /* 0x002e800002237984 */ /* 0x000ea80000000800 */
[----:B------:R-:W3:Y:S04]  /*3fc0*/  LDS R31, [R2+0xe80] ;  /* 0x000e8000021f7984 */ /* 0x000ee80000000800 */
[----:B------:R-:W4:Y:S04]  /*3fd0*/  LDS R33, [R2+0x1e80] ;  /* 0x001e800002217984 */ /* 0x000f280000000800 */
[----:B------:R-:W5:Y:S01]  /*3fe0*/  LDS R29, [R2+0x5e80] ;  /* 0x005e8000021d7984 */ /* 0x000f620000000800 */
[----:B0-----:R-:W-:-:S03]  /*3ff0*/  FFMA R4, R4, R25, R37 ;  /* 0x0000001904047223 */ /* 0x001fc60000000025 */
[----:B------:R-:W0:Y:S01]  /*4000*/  LDS R25, [R2+0x3e80] ;  /* 0x003e800002197984 */ /* 0x000e220000000800 */
[----:B-1----:R-:W-:-:S03]  /*4010*/  FFMA R27, R27, R5, R26 ;  /* 0x000000051b1b7223 */ /* 0x002fc6000000001a */
[----:B------:R-:W1:Y:S04]  /*4020*/  LDS R37, [R2+0x6e80] ;  /* 0x006e800002257984 */ /* 0x000e680000000800 */
[----:B------:R-:W1:Y:S01]  /*4030*/  LDS R26, [R2+0x2f00] ;  /* 0x002f0000021a7984 */ /* 0x000e620000000800 */
[-C--:B--2---:R-:W-:Y:S01]  /*4040*/  FFMA R35, R35, R5.reuse, R32 ;  /* 0x0000000523237223 */ /* 0x084fe20000000020 */
[-C--:B---3--:R-:W-:Y:S02]  /*4050*/  FFMA R31, R31, R5.reuse, R36 ;  /* 0x000000051f1f7223 */ /* 0x088fe40000000024 */
[----:B------:R-:W2:Y:S01]  /*4060*/  LDS R32, [R2+0x1f00] ;  /* 0x001f000002207984 */ /* 0x000ea20000000800 */
[----:B----4-:R-:W-:-:S03]  /*4070*/  FFMA R33, R33, R5, R28 ;  /* 0x0000000521217223 */ /* 0x010fc6000000001c */
[----:B------:R-:W-:Y:S01]  /*4080*/  LDS R36, [R2+0x6f00] ;  /* 0x006f000002247984 */ /* 0x000fe20000000800 */
[----:B-----5:R-:W-:-:S03]  /*4090*/  FFMA R29, R29, R5, R30 ;  /* 0x000000051d1d7223 */ /* 0x020fc6000000001e */
[----:B------:R-:W3:Y:S04]  /*40a0*/  LDS R28, [R2+0x3f00] ;  /* 0x003f0000021c7984 */ /* 0x000ee80000000800 */
[----:B------:R-:W4:Y:S01]  /*40b0*/  LDS R30, [R2+0x5f00] ;  /* 0x005f0000021e7984 */ /* 0x000f220000000800 */
[----:B0-----:R-:W-:-:S03]  /*40c0*/  FFMA R25, R25, R5, R34 ;  /* 0x0000000519197223 */ /* 0x001fc60000000022 */
[----:B------:R-:W0:Y:S01]  /*40d0*/  LDS R34, [R2+0xf00] ;  /* 0x000f000002227984 */ /* 0x000e220000000800 */
[----:B-1----:R-:W-:Y:S01]  /*40e0*/  FFMA R5, R37, R5, R4 ;  /* 0x0000000525057223 */ /* 0x002fe20000000004 */
[-C--:B------:R-:W-:Y:S02]  /*40f0*/  FFMA R4, R26, R6.reuse, R35 ;  /* 0x000000061a047223 */ /* 0x080fe40000000023 */
[----:B------:R-:W1:Y:S01]  /*4100*/  LDS R26, [R2+0x4f00] ;  /* 0x004f0000021a7984 */ /* 0x000e620000000800 */
[----:B--2---:R-:W-:-:S03]  /*4110*/  FFMA R32, R32, R6, R33 ;  /* 0x0000000620207223 */ /* 0x004fc60000000021 */
[----:B------:R-:W2:Y:S04]  /*4120*/  LDS R33, [R2+0xf80] ;  /* 0x000f800002217984 */ /* 0x000ea80000000800 */
[----:B------:R-:W-:Y:S01]  /*4130*/  LDS R35, [R2+0x5f80] ;  /* 0x005f800002237984 */ /* 0x000fe20000000800 */
[----:B---3--:R-:W-:-:S03]  /*4140*/  FFMA R28, R28, R6, R25 ;  /* 0x000000061c1c7223 */ /* 0x008fc60000000019 */
[----:B------:R-:W3:Y:S01]  /*4150*/  LDS R25, [R2+0x1f80] ;  /* 0x001f800002197984 */ /* 0x000ee20000000800 */
[----:B----4-:R-:W-:-:S03]  /*4160*/  FFMA R30, R30, R6, R29 ;  /* 0x000000061e1e7223 */ /* 0x010fc6000000001d */
[----:B------:R-:W4:Y:S01]  /*4170*/  LDS R29, [R2+0x4f80] ;  /* 0x004f8000021d7984 */ /* 0x000f220000000800 */
[----:B0-----:R-:W-:-:S03]  /*4180*/  FFMA R34, R34, R6, R31 ;  /* 0x0000000622227223 */ /* 0x001fc6000000001f */
[----:B------:R-:W0:Y:S01]  /*4190*/  LDS R31, [R2+0x2f80] ;  /* 0x002f8000021f7984 */ /* 0x000e220000000800 */
[-C--:B-1----:R-:W-:Y:S01]  /*41a0*/  FFMA R26, R26, R6.reuse, R27 ;  /* 0x000000061a1a7223 */ /* 0x082fe2000000001b */
[----:B------:R-:W-:Y:S02]  /*41b0*/  FFMA R6, R36, R6, R5 ;  /* 0x0000000624067223 */ /* 0x000fe40000000005 */
[----:B------:R-:W1:Y:S04]  /*41c0*/  LDS R27, [R2+0x3f80] ;  /* 0x003f8000021b7984 */ /* 0x000e680000000800 */
[----:B------:R-:W5:Y:S01]  /*41d0*/  LDS R5, [R2+0x6f80] ;  /* 0x006f800002057984 */ /* 0x000f620000000800 */
[----:B------:R-:W-:-:S04]  /*41e0*/  UIADD3 UR4, UPT, UPT, UR4, 0x1, URZ ;  /* 0x0000000104047890 */ /* 0x000fc8000fffe0ff */
[----:B------:R-:W-:Y:S01]  /*41f0*/  UISETP.NE.AND UP0, UPT, UR4, URZ, UPT ;  /* 0x000000ff0400728c */ /* 0x000fe2000bf05270 */
[----:B--2---:R-:W-:Y:S01]  /*4200*/  FFMA R33, R33, R7, R34 ;  /* 0x0000000721217223 */ /* 0x004fe20000000022 */
[C---:B------:R-:W-:Y:S01]  /*4210*/  LEA R13, R12.reuse, R13, 0x5 ;  /* 0x0000000d0c0d7211 */ /* 0x040fe200078e28ff */
[-C--:B---3--:R-:W-:Y:S01]  /*4220*/  FFMA R32, R25, R7.reuse, R32 ;  /* 0x0000000719207223 */ /* 0x088fe20000000020 */
[C---:B------:R-:W-:Y:S01]  /*4230*/  LEA R14, R12.reuse, R14, 0x5 ;  /* 0x0000000e0c0e7211 */ /* 0x040fe200078e28ff */
[----:B----4-:R-:W-:Y:S01]  /*4240*/  FFMA R29, R29, R7, R26 ;  /* 0x000000071d1d7223 */ /* 0x010fe2000000001a */
[C---:B------:R-:W-:Y:S01]  /*4250*/  LEA R15, R12.reuse, R15, 0x5 ;  /* 0x0000000f0c0f7211 */ /* 0x040fe200078e28ff */
[----:B------:R-:W-:Y:S01]  /*4260*/  FFMA R30, R35, R7, R30 ;  /* 0x00000007231e7223 */ /* 0x000fe2000000001e */
[C---:B------:R-:W-:Y:S02]  /*4270*/  LEA R20, R12.reuse, R20, 0x5 ;  /* 0x000000140c147211 */ /* 0x040fe400078e28ff */
[----:B------:R-:W-:-:S02]  /*4280*/  LEA R21, R12, R21, 0x5 ;  /* 0x000000150c157211 */ /* 0x000fc400078e28ff */
[C---:B------:R-:W-:Y:S02]  /*4290*/  LEA R22, R12.reuse, R22, 0x5 ;  /* 0x000000160c167211 */ /* 0x040fe400078e28ff */
[----:B------:R-:W-:Y:S02]  /*42a0*/  LEA R23, R12, R23, 0x5 ;  /* 0x000000170c177211 */ /* 0x000fe400078e28ff */
[----:B------:R-:W-:Y:S01]  /*42b0*/  IADD3 R24, PT, PT, R24, 0x20, RZ ;  /* 0x0000002018187810 */ /* 0x000fe20007ffe0ff */
[-C--:B0-----:R-:W-:Y:S01]  /*42c0*/  FFMA R31, R31, R7.reuse, R4 ;  /* 0x000000071f1f7223 */ /* 0x081fe20000000004 */
[-C--:B-1----:R-:W-:Y:S01]  /*42d0*/  FFMA R28, R27, R7.reuse, R28 ;  /* 0x000000071b1c7223 */ /* 0x082fe2000000001c */
[----:B-----5:R-:W-:Y:S01]  /*42e0*/  FFMA R34, R5, R7, R6 ;  /* 0x0000000705227223 */ /* 0x020fe20000000006 */
[----:B------:R-:W-:Y:S06]  /*42f0*/  BAR.SYNC.DEFER_BLOCKING 0x0 ;  /* 0x0000000000007b1d */ /* 0x000fec0000010000 */
[----:B------:R-:W-:Y:S05]  /*4300*/  BRA.U UP0, `(.L_x_1) ;  /* 0xffffffe100107547 */ /* 0x000fea000b83ffff */
.L_x_0:
[----:B------:R-:W0:Y:S01]  /*4310*/  LDCU UR5, c[0x0][0x3a0] ;  /* 0x00007400ff0577ac */ /* 0x000e220008000800 */
[----:B------:R-:W1:Y:S01]  /*4320*/  S2R R2, SR_CTAID.Y ;  /* 0x0000000000027919 */ /* 0x000e620000002600 */
[----:B------:R-:W1:Y:S01]  /*4330*/  LDCU UR4, c[0x0][0x364] ;  /* 0x00006c80ff0477ac */ /* 0x000e620008000800 */
[----:B------:R-:W1:Y:S01]  /*4340*/  S2R R23, SR_TID.Y ;  /* 0x0000000000177919 */ /* 0x000e620000002200 */
[----:B0-----:R-:W-:Y:S02]  /*4350*/  ISETP.GE.AND P0, PT, R19, UR5, PT ;  /* 0x0000000513007c0c */ /* 0x001fe4000bf06270 */
[----:B------:R-:W-:Y:S02]  /*4360*/  ISETP.GE.AND P1, PT, R18, UR5, PT ;  /* 0x0000000512007c0c */ /* 0x000fe4000bf26270 */
[----:B------:R-:W-:Y:S02]  /*4370*/  ISETP.GE.AND P2, PT, R17, UR5, PT ;  /* 0x0000000511007c0c */ /* 0x000fe4000bf46270 */
[----:B------:R-:W-:-:S02]  /*4380*/  ISETP.GE.AND P3, PT, R16, UR5, PT ;  /* 0x0000000510007c0c */ /* 0x000fc4000bf66270 */
[----:B------:R-:W-:Y:S02]  /*4390*/  ISETP.GE.AND P4, PT, R11, UR5, PT ;  /* 0x000000050b007c0c */ /* 0x000fe4000bf86270 */
[----:B------:R-:W-:-:S03]  /*43a0*/  ISETP.GE.AND P5, PT, R0, UR5, PT ;  /* 0x0000000500007c0c */ /* 0x000fc6000bfa6270 */
[----:B------:R-:W0:Y:S01]  /*43b0*/  @!P0 LDC.64 R20, c[0x0][0x390] ;  /* 0x0000e400ff148b82 */ /* 0x000e220000000a00 */
[----:B-1----:R-:W-:-:S07]  /*43c0*/  IMAD R2, R2, UR4, R23 ;  /* 0x0000000402027c24 */ /* 0x002fce000f8e0217 */
[----:B------:R-:W1:Y:S01]  /*43d0*/  @!P1 LDC.64 R14, c[0x0][0x390] ;  /* 0x0000e400ff0e9b82 */ /* 0x000e620000000a00 */
[C---:B------:R-:W-:Y:S02]  /*43e0*/  @!P0 IMAD R19, R2.reuse, UR5, R19 ;  /* 0x0000000502138c24 */ /* 0x040fe4000f8e0213 */
[C---:B------:R-:W-:Y:S02]  /*43f0*/  @!P2 IMAD R17, R2.reuse, UR5, R17 ;  /* 0x000000050211ac24 */ /* 0x040fe4000f8e0211 */
[----:B------:R-:W-:-:S03]  /*4400*/  @!P4 IMAD R11, R2, UR5, R11 ;  /* 0x00000005020bcc24 */ /* 0x000fc6000f8e020b */
[----:B------:R-:W2:Y:S08]  /*4410*/  @!P2 LDC.64 R4, c[0x0][0x390] ;  /* 0x0000e400ff04ab82 */ /* 0x000eb00000000a00 */
[----:B------:R-:W3:Y:S01]  /*4420*/  @!P3 LDC.64 R6, c[0x0][0x390] ;  /* 0x0000e400ff06bb82 */ /* 0x000ee20000000a00 */
[----:B0-----:R-:W-:-:S04]  /*4430*/  @!P0 IMAD.WIDE R20, R19, 0x4, R20 ;  /* 0x0000000413148825 */ /* 0x001fc800078e0214 */
[----:B------:R-:W-:Y:S01]  /*4440*/  @!P1 IMAD R19, R2, UR5, R18 ;  /* 0x0000000502139c24 */ /* 0x000fe2000f8e0212 */
[----:B------:R0:W-:Y:S01]  /*4450*/  @!P0 STG.E desc[UR12][R20.64], R33 ;  /* 0x0000002114008986 */ /* 0x0001e2000c10190c */
[----:B------:R-:W-:Y:S01]  /*4460*/  ISETP.GE.AND P0, PT, R3, UR5, PT ;  /* 0x0000000503007c0c */ /* 0x000fe2000bf06270 */
[----:B------:R-:W4:Y:S01]  /*4470*/  @!P4 LDC.64 R8, c[0x0][0x390] ;  /* 0x0000e400ff08cb82 */ /* 0x000f220000000a00 */
[----:B-1----:R-:W-:-:S04]  /*4480*/  @!P1 IMAD.WIDE R14, R19, 0x4, R14 ;  /* 0x00000004130e9825 */ /* 0x002fc800078e020e */
[----:B------:R-:W-:Y:S01]  /*4490*/  @!P3 IMAD R19, R2, UR5, R16 ;  /* 0x000000050213bc24 */ /* 0x000fe2000f8e0210 */
[----:B------:R0:W-:Y:S02]  /*44a0*/  @!P1 STG.E desc[UR12][R14.64], R32 ;  /* 0x000000200e009986 */ /* 0x0001e4000c10190c */
[----:B------:R-:W1:Y:S01]  /*44b0*/  @!P5 LDC.64 R12, c[0x0][0x390] ;  /* 0x0000e400ff0cdb82 */ /* 0x000e620000000a00 */
[----:B--2---:R-:W-:-:S04]  /*44c0*/  @!P2 IMAD.WIDE R4, R17, 0x4, R4 ;  /* 0x000000041104a825 */ /* 0x004fc800078e0204 */
[----:B------:R-:W-:Y:S01]  /*44d0*/  @!P5 IMAD R17, R2, UR5, R0 ;  /* 0x000000050211dc24 */ /* 0x000fe2000f8e0200 */
[----:B------:R0:W-:Y:S01]  /*44e0*/  @!P2 STG.E desc[UR12][R4.64], R31 ;  /* 0x0000001f0400a986 */ /* 0x0001e2000c10190c */
[----:B---3--:R-:W-:-:S05]  /*44f0*/  @!P3 IMAD.WIDE R6, R19, 0x4, R6 ;  /* 0x000000041306b825 */ /* 0x008fca00078e0206 */
[----:B------:R0:W-:Y:S01]  /*4500*/  @!P3 STG.E desc[UR12][R6.64], R28 ;  /* 0x0000001c0600b986 */ /* 0x0001e2000c10190c */
[----:B----4-:R-:W-:-:S05]  /*4510*/  @!P4 IMAD.WIDE R8, R11, 0x4, R8 ;  /* 0x000000040b08c825 */ /* 0x010fca00078e0208 */
[----:B------:R0:W-:Y:S01]  /*4520*/  @!P4 STG.E desc[UR12][R8.64], R29 ;  /* 0x0000001d0800c986 */ /* 0x0001e2000c10190c */
[----:B-1----:R-:W-:-:S05]  /*4530*/  @!P5 IMAD.WIDE R12, R17, 0x4, R12 ;  /* 0x00000004110cd825 */ /* 0x002fca00078e020c */
[----:B------:R0:W-:Y:S01]  /*4540*/  @!P5 STG.E desc[UR12][R12.64], R30 ;  /* 0x0000001e0c00d986 */ /* 0x0001e2000c10190c */
[----:B------:R-:W-:Y:S05]  /*4550*/  @P0 EXIT ;  /* 0x000000000000094d */ /* 0x000fea0003800000 */
[----:B0-----:R-:W0:Y:S01]  /*4560*/  LDC.64 R4, c[0x0][0x390] ;  /* 0x0000e400ff047b82 */ /* 0x001e220000000a00 */
[----:B------:R-:W-:-:S04]  /*4570*/  IMAD R3, R2, UR5, R3 ;  /* 0x0000000502037c24 */ /* 0x000fc8000f8e0203 */
[----:B0-----:R-:W-:-:S05]  /*4580*/  IMAD.WIDE R2, R3, 0x4, R4 ;  /* 0x0000000403027825 */ /* 0x001fca00078e0204 */
[----:B------:R-:W-:Y:S01]  /*4590*/  STG.E desc[UR12][R2.64], R34 ;  /* 0x0000002202007986 */ /* 0x000fe2000c10190c */
[----:B------:R-:W-:Y:S05]  /*45a0*/  EXIT ;  /* 0x000000000000794d */ /* 0x000fea0003800000 */
.L_x_2:
[----:B------:R-:W-:-:S00]  /*45b0*/  BRA `(.L_x_2) ;  /* 0xfffffffc00fc7947 */ /* 0x000fc0000383ffff */
[----:B------:R-:W-:-:S00]  /*45c0*/  NOP ;  /* 0x0000000000007918 */ /* 0x000fc00000000000 */
        /* <DEDUP_REMOVED lines=11> */
.L_x_3:


//--------------------- .nv.shared._Z16gpu_matmul_tiledPfS_S_iii --------------------------
	.section	.nv.shared._Z16gpu_matmul_tiledPfS_S_iii,"aw",@nobits
	.sectionflags	@""
	.align	4
.nv.shared._Z16gpu_matmul_tiledPfS_S_iii:
	.zero		33792


//--------------------- .nv.shared.reserved.0     --------------------------
	.section	.nv.shared.reserved.0,"aw",@nobits
	.weak		__nv_reservedSMEM_offset_0_alias
	.size		__nv_reservedSMEM_offset_0_alias, 0, 64
	.other		__nv_reservedSMEM_offset_0_alias,@"STO_CUDA_RESERVED_SHARED STV_DEFAULT"
__nv_reservedSMEM_offset_0_alias:
	.zero		0
	.zero		64


//--------------------- .nv.constant0._Z16gpu_matmul_tiledPfS_S_iii --------------------------
	.section	.nv.constant0._Z16gpu_matmul_tiledPfS_S_iii,"a",@progbits
	.sectionflags	@""
	.align	4
.nv.constant0._Z16gpu_matmul_tiledPfS_S_iii:
	.zero		932


//--------------------- SYMBOLS --------------------------

	.type		.nv.reservedSmem.offset0,@object
	.size		.nv.reservedSmem.offset0,0x4
	.type		.nv.reservedSmem.cap,@object
	.size		.nv.reservedSmem.cap,0x4
